//
// Generated by NVIDIA NVVM Compiler
//
// Compiler Build ID: CL-36424714
// Cuda compilation tools, release 13.0, V13.0.88
// Based on NVVM 20.0.0
//

.version 9.0
.target sm_100
.address_size 64

	// .globl	_Z14compute_scoresPKfS0_Pfiii

.visible .entry _Z14compute_scoresPKfS0_Pfiii(
	.param .u64 .ptr .align 1 _Z14compute_scoresPKfS0_Pfiii_param_0,
	.param .u64 .ptr .align 1 _Z14compute_scoresPKfS0_Pfiii_param_1,
	.param .u64 .ptr .align 1 _Z14compute_scoresPKfS0_Pfiii_param_2,
	.param .u32 _Z14compute_scoresPKfS0_Pfiii_param_3,
	.param .u32 _Z14compute_scoresPKfS0_Pfiii_param_4,
	.param .u32 _Z14compute_scoresPKfS0_Pfiii_param_5
)
{
	.reg .pred 	%p<11>;
	.reg .b32 	%r<61>;
	.reg .b32 	%f<116>;
	.reg .b64 	%rd<26>;

	ld.param.u64 	%rd5, [_Z14compute_scoresPKfS0_Pfiii_param_0];
	ld.param.u64 	%rd6, [_Z14compute_scoresPKfS0_Pfiii_param_1];
	ld.param.u64 	%rd4, [_Z14compute_scoresPKfS0_Pfiii_param_2];
	ld.param.u32 	%r34, [_Z14compute_scoresPKfS0_Pfiii_param_3];
	ld.param.u32 	%r35, [_Z14compute_scoresPKfS0_Pfiii_param_4];
	ld.param.u32 	%r36, [_Z14compute_scoresPKfS0_Pfiii_param_5];
	cvta.to.global.u64 	%rd1, %rd6;
	cvta.to.global.u64 	%rd2, %rd5;
	mov.u32 	%r1, %ctaid.z;
	mov.u32 	%r37, %ctaid.y;
	mov.u32 	%r38, %ntid.y;
	mov.u32 	%r39, %tid.y;
	mad.lo.s32 	%r2, %r37, %r38, %r39;
	mov.u32 	%r40, %ctaid.x;
	mov.u32 	%r41, %ntid.x;
	mov.u32 	%r42, %tid.x;
	mad.lo.s32 	%r3, %r40, %r41, %r42;
	max.s32 	%r43, %r2, %r3;
	setp.ge.s32 	%p1, %r43, %r34;
	@%p1 bra 	$L__BB0_15;
	mul.lo.s32 	%r4, %r36, %r1;
	setp.lt.s32 	%p2, %r36, 1;
	mov.f32 	%f115, 0f00000000;
	@%p2 bra 	$L__BB0_14;
	mul.lo.s32 	%r5, %r35, %r2;
	add.s32 	%r6, %r4, %r5;
	mul.lo.s32 	%r7, %r35, %r3;
	add.s32 	%r8, %r4, %r7;
	and.b32  	%r9, %r36, 15;
	setp.lt.u32 	%p3, %r36, 16;
	mov.f32 	%f115, 0f00000000;
	mov.b32 	%r56, 0;
	@%p3 bra 	$L__BB0_5;
	and.b32  	%r56, %r36, 2147483632;
	neg.s32 	%r54, %r56;
	add.s64 	%rd3, %rd1, 32;
	mov.f32 	%f115, 0f00000000;
	mov.u32 	%r52, %r8;
	mov.u32 	%r53, %r6;
$L__BB0_4:
	.pragma "nounroll";
	mul.wide.s32 	%rd7, %r53, 4;
	add.s64 	%rd8, %rd2, %rd7;
	mul.wide.s32 	%rd9, %r52, 4;
	add.s64 	%rd10, %rd3, %rd9;
	ld.global.f32 	%f18, [%rd8];
	ld.global.f32 	%f19, [%rd10+-32];
	fma.rn.f32 	%f20, %f18, %f19, %f115;
	ld.global.f32 	%f21, [%rd8+4];
	ld.global.f32 	%f22, [%rd10+-28];
	fma.rn.f32 	%f23, %f21, %f22, %f20;
	ld.global.f32 	%f24, [%rd8+8];
	ld.global.f32 	%f25, [%rd10+-24];
	fma.rn.f32 	%f26, %f24, %f25, %f23;
	ld.global.f32 	%f27, [%rd8+12];
	ld.global.f32 	%f28, [%rd10+-20];
	fma.rn.f32 	%f29, %f27, %f28, %f26;
	ld.global.f32 	%f30, [%rd8+16];
	ld.global.f32 	%f31, [%rd10+-16];
	fma.rn.f32 	%f32, %f30, %f31, %f29;
	ld.global.f32 	%f33, [%rd8+20];
	ld.global.f32 	%f34, [%rd10+-12];
	fma.rn.f32 	%f35, %f33, %f34, %f32;
	ld.global.f32 	%f36, [%rd8+24];
	ld.global.f32 	%f37, [%rd10+-8];
	fma.rn.f32 	%f38, %f36, %f37, %f35;
	ld.global.f32 	%f39, [%rd8+28];
	ld.global.f32 	%f40, [%rd10+-4];
	fma.rn.f32 	%f41, %f39, %f40, %f38;
	ld.global.f32 	%f42, [%rd8+32];
	ld.global.f32 	%f43, [%rd10];
	fma.rn.f32 	%f44, %f42, %f43, %f41;
	ld.global.f32 	%f45, [%rd8+36];
	ld.global.f32 	%f46, [%rd10+4];
	fma.rn.f32 	%f47, %f45, %f46, %f44;
	ld.global.f32 	%f48, [%rd8+40];
	ld.global.f32 	%f49, [%rd10+8];
	fma.rn.f32 	%f50, %f48, %f49, %f47;
	ld.global.f32 	%f51, [%rd8+44];
	ld.global.f32 	%f52, [%rd10+12];
	fma.rn.f32 	%f53, %f51, %f52, %f50;
	ld.global.f32 	%f54, [%rd8+48];
	ld.global.f32 	%f55, [%rd10+16];
	fma.rn.f32 	%f56, %f54, %f55, %f53;
	ld.global.f32 	%f57, [%rd8+52];
	ld.global.f32 	%f58, [%rd10+20];
	fma.rn.f32 	%f59, %f57, %f58, %f56;
	ld.global.f32 	%f60, [%rd8+56];
	ld.global.f32 	%f61, [%rd10+24];
	fma.rn.f32 	%f62, %f60, %f61, %f59;
	ld.global.f32 	%f63, [%rd8+60];
	ld.global.f32 	%f64, [%rd10+28];
	fma.rn.f32 	%f115, %f63, %f64, %f62;
	add.s32 	%r54, %r54, 16;
	add.s32 	%r53, %r53, 16;
	add.s32 	%r52, %r52, 16;
	setp.ne.s32 	%p4, %r54, 0;
	@%p4 bra 	$L__BB0_4;
$L__BB0_5:
	setp.eq.s32 	%p5, %r9, 0;
	@%p5 bra 	$L__BB0_14;
	and.b32  	%r19, %r36, 7;
	setp.lt.u32 	%p6, %r9, 8;
	@%p6 bra 	$L__BB0_8;
	add.s32 	%r45, %r6, %r56;
	mul.wide.s32 	%rd11, %r45, 4;
	add.s64 	%rd12, %rd2, %rd11;
	ld.global.f32 	%f66, [%rd12];
	add.s32 	%r46, %r8, %r56;
	mul.wide.s32 	%rd13, %r46, 4;
	add.s64 	%rd14, %rd1, %rd13;
	ld.global.f32 	%f67, [%rd14];
	fma.rn.f32 	%f68, %f66, %f67, %f115;
	ld.global.f32 	%f69, [%rd12+4];
	ld.global.f32 	%f70, [%rd14+4];
	fma.rn.f32 	%f71, %f69, %f70, %f68;
	ld.global.f32 	%f72, [%rd12+8];
	ld.global.f32 	%f73, [%rd14+8];
	fma.rn.f32 	%f74, %f72, %f73, %f71;
	ld.global.f32 	%f75, [%rd12+12];
	ld.global.f32 	%f76, [%rd14+12];
	fma.rn.f32 	%f77, %f75, %f76, %f74;
	ld.global.f32 	%f78, [%rd12+16];
	ld.global.f32 	%f79, [%rd14+16];
	fma.rn.f32 	%f80, %f78, %f79, %f77;
	ld.global.f32 	%f81, [%rd12+20];
	ld.global.f32 	%f82, [%rd14+20];
	fma.rn.f32 	%f83, %f81, %f82, %f80;
	ld.global.f32 	%f84, [%rd12+24];
	ld.global.f32 	%f85, [%rd14+24];
	fma.rn.f32 	%f86, %f84, %f85, %f83;
	ld.global.f32 	%f87, [%rd12+28];
	ld.global.f32 	%f88, [%rd14+28];
	fma.rn.f32 	%f115, %f87, %f88, %f86;
	add.s32 	%r56, %r56, 8;
$L__BB0_8:
	setp.eq.s32 	%p7, %r19, 0;
	@%p7 bra 	$L__BB0_14;
	and.b32  	%r22, %r36, 3;
	setp.lt.u32 	%p8, %r19, 4;
	@%p8 bra 	$L__BB0_11;
	add.s32 	%r47, %r6, %r56;
	mul.wide.s32 	%rd15, %r47, 4;
	add.s64 	%rd16, %rd2, %rd15;
	ld.global.f32 	%f90, [%rd16];
	add.s32 	%r48, %r8, %r56;
	mul.wide.s32 	%rd17, %r48, 4;
	add.s64 	%rd18, %rd1, %rd17;
	ld.global.f32 	%f91, [%rd18];
	fma.rn.f32 	%f92, %f90, %f91, %f115;
	ld.global.f32 	%f93, [%rd16+4];
	ld.global.f32 	%f94, [%rd18+4];
	fma.rn.f32 	%f95, %f93, %f94, %f92;
	ld.global.f32 	%f96, [%rd16+8];
	ld.global.f32 	%f97, [%rd18+8];
	fma.rn.f32 	%f98, %f96, %f97, %f95;
	ld.global.f32 	%f99, [%rd16+12];
	ld.global.f32 	%f100, [%rd18+12];
	fma.rn.f32 	%f115, %f99, %f100, %f98;
	add.s32 	%r56, %r56, 4;
$L__BB0_11:
	setp.eq.s32 	%p9, %r22, 0;
	@%p9 bra 	$L__BB0_14;
	add.s32 	%r49, %r56, %r4;
	add.s32 	%r60, %r49, %r7;
	add.s32 	%r59, %r49, %r5;
	neg.s32 	%r58, %r22;
$L__BB0_13:
	.pragma "nounroll";
	mul.wide.s32 	%rd19, %r60, 4;
	add.s64 	%rd20, %rd1, %rd19;
	mul.wide.s32 	%rd21, %r59, 4;
	add.s64 	%rd22, %rd2, %rd21;
	ld.global.f32 	%f101, [%rd22];
	ld.global.f32 	%f102, [%rd20];
	fma.rn.f32 	%f115, %f101, %f102, %f115;
	add.s32 	%r60, %r60, 1;
	add.s32 	%r59, %r59, 1;
	add.s32 	%r58, %r58, 1;
	setp.ne.s32 	%p10, %r58, 0;
	@%p10 bra 	$L__BB0_13;
$L__BB0_14:
	cvt.rn.f32.s32 	%f103, %r36;
	sqrt.rn.f32 	%f104, %f103;
	rcp.rn.f32 	%f105, %f104;
	mul.f32 	%f106, %f115, %f105;
	mad.lo.s32 	%r50, %r34, %r1, %r2;
	mad.lo.s32 	%r51, %r50, %r34, %r3;
	cvta.to.global.u64 	%rd23, %rd4;
	mul.wide.s32 	%rd24, %r51, 4;
	add.s64 	%rd25, %rd23, %rd24;
	st.global.f32 	[%rd25], %f106;
$L__BB0_15:
	ret;

}
	// .globl	_Z14softmax_kernelPfi
.visible .entry _Z14softmax_kernelPfi(
	.param .u64 .ptr .align 1 _Z14softmax_kernelPfi_param_0,
	.param .u32 _Z14softmax_kernelPfi_param_1
)
{
	.reg .pred 	%p<55>;
	.reg .b32 	%r<120>;
	.reg .b32 	%f<364>;
	.reg .b64 	%rd<30>;

	ld.param.u64 	%rd5, [_Z14softmax_kernelPfi_param_0];
	ld.param.u32 	%r54, [_Z14softmax_kernelPfi_param_1];
	cvta.to.global.u64 	%rd1, %rd5;
	mov.u32 	%r55, %ctaid.y;
	mov.u32 	%r56, %ntid.y;
	mov.u32 	%r57, %tid.y;
	mad.lo.s32 	%r1, %r55, %r56, %r57;
	setp.ge.s32 	%p1, %r1, %r54;
	@%p1 bra 	$L__BB1_36;
	mov.u32 	%r59, %ctaid.z;
	mad.lo.s32 	%r60, %r54, %r59, %r1;
	mul.lo.s32 	%r2, %r60, %r54;
	and.b32  	%r3, %r54, 15;
	setp.lt.u32 	%p2, %r54, 16;
	mov.f32 	%f354, 0fE0AD78EC;
	mov.b32 	%r101, 0;
	@%p2 bra 	$L__BB1_4;
	and.b32  	%r101, %r54, 2147483632;
	neg.s32 	%r107, %r101;
	add.s64 	%rd2, %rd1, 32;
	mov.f32 	%f354, 0fE0AD78EC;
	mov.u32 	%r106, %r2;
$L__BB1_3:
	.pragma "nounroll";
	mul.wide.s32 	%rd6, %r106, 4;
	add.s64 	%rd7, %rd2, %rd6;
	ld.global.f32 	%f29, [%rd7+-32];
	setp.gt.f32 	%p3, %f29, %f354;
	selp.f32 	%f30, %f29, %f354, %p3;
	ld.global.f32 	%f31, [%rd7+-28];
	setp.gt.f32 	%p4, %f31, %f30;
	selp.f32 	%f32, %f31, %f30, %p4;
	ld.global.f32 	%f33, [%rd7+-24];
	setp.gt.f32 	%p5, %f33, %f32;
	selp.f32 	%f34, %f33, %f32, %p5;
	ld.global.f32 	%f35, [%rd7+-20];
	setp.gt.f32 	%p6, %f35, %f34;
	selp.f32 	%f36, %f35, %f34, %p6;
	ld.global.f32 	%f37, [%rd7+-16];
	setp.gt.f32 	%p7, %f37, %f36;
	selp.f32 	%f38, %f37, %f36, %p7;
	ld.global.f32 	%f39, [%rd7+-12];
	setp.gt.f32 	%p8, %f39, %f38;
	selp.f32 	%f40, %f39, %f38, %p8;
	ld.global.f32 	%f41, [%rd7+-8];
	setp.gt.f32 	%p9, %f41, %f40;
	selp.f32 	%f42, %f41, %f40, %p9;
	ld.global.f32 	%f43, [%rd7+-4];
	setp.gt.f32 	%p10, %f43, %f42;
	selp.f32 	%f44, %f43, %f42, %p10;
	ld.global.f32 	%f45, [%rd7];
	setp.gt.f32 	%p11, %f45, %f44;
	selp.f32 	%f46, %f45, %f44, %p11;
	ld.global.f32 	%f47, [%rd7+4];
	setp.gt.f32 	%p12, %f47, %f46;
	selp.f32 	%f48, %f47, %f46, %p12;
	ld.global.f32 	%f49, [%rd7+8];
	setp.gt.f32 	%p13, %f49, %f48;
	selp.f32 	%f50, %f49, %f48, %p13;
	ld.global.f32 	%f51, [%rd7+12];
	setp.gt.f32 	%p14, %f51, %f50;
	selp.f32 	%f52, %f51, %f50, %p14;
	ld.global.f32 	%f53, [%rd7+16];
	setp.gt.f32 	%p15, %f53, %f52;
	selp.f32 	%f54, %f53, %f52, %p15;
	ld.global.f32 	%f55, [%rd7+20];
	setp.gt.f32 	%p16, %f55, %f54;
	selp.f32 	%f56, %f55, %f54, %p16;
	ld.global.f32 	%f57, [%rd7+24];
	setp.gt.f32 	%p17, %f57, %f56;
	selp.f32 	%f58, %f57, %f56, %p17;
	ld.global.f32 	%f59, [%rd7+28];
	setp.gt.f32 	%p18, %f59, %f58;
	selp.f32 	%f354, %f59, %f58, %p18;
	add.s32 	%r107, %r107, 16;
	add.s32 	%r106, %r106, 16;
	setp.eq.s32 	%p19, %r107, 0;
	@%p19 bra 	$L__BB1_4;
	bra.uni 	$L__BB1_3;
$L__BB1_4:
	setp.eq.s32 	%p20, %r3, 0;
	@%p20 bra 	$L__BB1_13;
	and.b32  	%r7, %r54, 7;
	setp.lt.u32 	%p21, %r3, 8;
	@%p21 bra 	$L__BB1_7;
	add.s32 	%r61, %r101, %r2;
	mul.wide.s32 	%rd8, %r61, 4;
	add.s64 	%rd9, %rd1, %rd8;
	ld.global.f32 	%f61, [%rd9];
	setp.gt.f32 	%p22, %f61, %f354;
	selp.f32 	%f62, %f61, %f354, %p22;
	ld.global.f32 	%f63, [%rd9+4];
	setp.gt.f32 	%p23, %f63, %f62;
	selp.f32 	%f64, %f63, %f62, %p23;
	ld.global.f32 	%f65, [%rd9+8];
	setp.gt.f32 	%p24, %f65, %f64;
	selp.f32 	%f66, %f65, %f64, %p24;
	ld.global.f32 	%f67, [%rd9+12];
	setp.gt.f32 	%p25, %f67, %f66;
	selp.f32 	%f68, %f67, %f66, %p25;
	ld.global.f32 	%f69, [%rd9+16];
	setp.gt.f32 	%p26, %f69, %f68;
	selp.f32 	%f70, %f69, %f68, %p26;
	ld.global.f32 	%f71, [%rd9+20];
	setp.gt.f32 	%p27, %f71, %f70;
	selp.f32 	%f72, %f71, %f70, %p27;
	ld.global.f32 	%f73, [%rd9+24];
	setp.gt.f32 	%p28, %f73, %f72;
	selp.f32 	%f74, %f73, %f72, %p28;
	ld.global.f32 	%f75, [%rd9+28];
	setp.gt.f32 	%p29, %f75, %f74;
	selp.f32 	%f354, %f75, %f74, %p29;
	add.s32 	%r101, %r101, 8;
$L__BB1_7:
	setp.eq.s32 	%p30, %r7, 0;
	@%p30 bra 	$L__BB1_13;
	and.b32  	%r10, %r54, 3;
	setp.lt.u32 	%p31, %r7, 4;
	@%p31 bra 	$L__BB1_10;
	add.s32 	%r62, %r101, %r2;
	mul.wide.s32 	%rd10, %r62, 4;
	add.s64 	%rd11, %rd1, %rd10;
	ld.global.f32 	%f77, [%rd11];
	setp.gt.f32 	%p32, %f77, %f354;
	selp.f32 	%f78, %f77, %f354, %p32;
	ld.global.f32 	%f79, [%rd11+4];
	setp.gt.f32 	%p33, %f79, %f78;
	selp.f32 	%f80, %f79, %f78, %p33;
	ld.global.f32 	%f81, [%rd11+8];
	setp.gt.f32 	%p34, %f81, %f80;
	selp.f32 	%f82, %f81, %f80, %p34;
	ld.global.f32 	%f83, [%rd11+12];
	setp.gt.f32 	%p35, %f83, %f82;
	selp.f32 	%f354, %f83, %f82, %p35;
	add.s32 	%r101, %r101, 4;
$L__BB1_10:
	setp.eq.s32 	%p36, %r10, 0;
	@%p36 bra 	$L__BB1_13;
	add.s32 	%r105, %r101, %r2;
	neg.s32 	%r104, %r10;
$L__BB1_12:
	.pragma "nounroll";
	mul.wide.s32 	%rd12, %r105, 4;
	add.s64 	%rd13, %rd1, %rd12;
	ld.global.f32 	%f84, [%rd13];
	setp.gt.f32 	%p37, %f84, %f354;
	selp.f32 	%f354, %f84, %f354, %p37;
	add.s32 	%r105, %r105, 1;
	add.s32 	%r104, %r104, 1;
	setp.ne.s32 	%p38, %r104, 0;
	@%p38 bra 	$L__BB1_12;
$L__BB1_13:
	and.b32  	%r19, %r54, 7;
	setp.lt.u32 	%p39, %r54, 8;
	mov.f32 	%f362, 0f00000000;
	mov.b32 	%r108, 0;
	@%p39 bra 	$L__BB1_16;
	and.b32  	%r108, %r54, 2147483640;
	neg.s32 	%r112, %r108;
	add.s64 	%rd3, %rd1, 16;
	mov.f32 	%f362, 0f00000000;
	mov.u32 	%r111, %r2;
$L__BB1_15:
	.pragma "nounroll";
	mul.wide.s32 	%rd14, %r111, 4;
	add.s64 	%rd15, %rd3, %rd14;
	ld.global.f32 	%f88, [%rd15+-16];
	sub.f32 	%f89, %f88, %f354;
	fma.rn.f32 	%f90, %f89, 0f3BBB989D, 0f3F000000;
	cvt.sat.f32.f32 	%f91, %f90;
	mov.f32 	%f92, 0f4B400001;
	mov.f32 	%f93, 0f437C0000;
	fma.rm.f32 	%f94, %f91, %f93, %f92;
	add.f32 	%f95, %f94, 0fCB40007F;
	neg.f32 	%f96, %f95;
	fma.rn.f32 	%f97, %f89, 0f3FB8AA3B, %f96;
	fma.rn.f32 	%f98, %f89, 0f32A57060, %f97;
	mov.b32 	%r64, %f94;
	shl.b32 	%r65, %r64, 23;
	mov.b32 	%f99, %r65;
	ex2.approx.ftz.f32 	%f100, %f98;
	mul.f32 	%f101, %f100, %f99;
	st.global.f32 	[%rd15+-16], %f101;
	add.f32 	%f102, %f362, %f101;
	ld.global.f32 	%f103, [%rd15+-12];
	sub.f32 	%f104, %f103, %f354;
	fma.rn.f32 	%f105, %f104, 0f3BBB989D, 0f3F000000;
	cvt.sat.f32.f32 	%f106, %f105;
	fma.rm.f32 	%f107, %f106, %f93, %f92;
	add.f32 	%f108, %f107, 0fCB40007F;
	neg.f32 	%f109, %f108;
	fma.rn.f32 	%f110, %f104, 0f3FB8AA3B, %f109;
	fma.rn.f32 	%f111, %f104, 0f32A57060, %f110;
	mov.b32 	%r66, %f107;
	shl.b32 	%r67, %r66, 23;
	mov.b32 	%f112, %r67;
	ex2.approx.ftz.f32 	%f113, %f111;
	mul.f32 	%f114, %f113, %f112;
	st.global.f32 	[%rd15+-12], %f114;
	add.f32 	%f115, %f102, %f114;
	ld.global.f32 	%f116, [%rd15+-8];
	sub.f32 	%f117, %f116, %f354;
	fma.rn.f32 	%f118, %f117, 0f3BBB989D, 0f3F000000;
	cvt.sat.f32.f32 	%f119, %f118;
	fma.rm.f32 	%f120, %f119, %f93, %f92;
	add.f32 	%f121, %f120, 0fCB40007F;
	neg.f32 	%f122, %f121;
	fma.rn.f32 	%f123, %f117, 0f3FB8AA3B, %f122;
	fma.rn.f32 	%f124, %f117, 0f32A57060, %f123;
	mov.b32 	%r68, %f120;
	shl.b32 	%r69, %r68, 23;
	mov.b32 	%f125, %r69;
	ex2.approx.ftz.f32 	%f126, %f124;
	mul.f32 	%f127, %f126, %f125;
	st.global.f32 	[%rd15+-8], %f127;
	add.f32 	%f128, %f115, %f127;
	ld.global.f32 	%f129, [%rd15+-4];
	sub.f32 	%f130, %f129, %f354;
	fma.rn.f32 	%f131, %f130, 0f3BBB989D, 0f3F000000;
	cvt.sat.f32.f32 	%f132, %f131;
	fma.rm.f32 	%f133, %f132, %f93, %f92;
	add.f32 	%f134, %f133, 0fCB40007F;
	neg.f32 	%f135, %f134;
	fma.rn.f32 	%f136, %f130, 0f3FB8AA3B, %f135;
	fma.rn.f32 	%f137, %f130, 0f32A57060, %f136;
	mov.b32 	%r70, %f133;
	shl.b32 	%r71, %r70, 23;
	mov.b32 	%f138, %r71;
	ex2.approx.ftz.f32 	%f139, %f137;
	mul.f32 	%f140, %f139, %f138;
	st.global.f32 	[%rd15+-4], %f140;
	add.f32 	%f141, %f128, %f140;
	ld.global.f32 	%f142, [%rd15];
	sub.f32 	%f143, %f142, %f354;
	fma.rn.f32 	%f144, %f143, 0f3BBB989D, 0f3F000000;
	cvt.sat.f32.f32 	%f145, %f144;
	fma.rm.f32 	%f146, %f145, %f93, %f92;
	add.f32 	%f147, %f146, 0fCB40007F;
	neg.f32 	%f148, %f147;
	fma.rn.f32 	%f149, %f143, 0f3FB8AA3B, %f148;
	fma.rn.f32 	%f150, %f143, 0f32A57060, %f149;
	mov.b32 	%r72, %f146;
	shl.b32 	%r73, %r72, 23;
	mov.b32 	%f151, %r73;
	ex2.approx.ftz.f32 	%f152, %f150;
	mul.f32 	%f153, %f152, %f151;
	st.global.f32 	[%rd15], %f153;
	add.f32 	%f154, %f141, %f153;
	ld.global.f32 	%f155, [%rd15+4];
	sub.f32 	%f156, %f155, %f354;
	fma.rn.f32 	%f157, %f156, 0f3BBB989D, 0f3F000000;
	cvt.sat.f32.f32 	%f158, %f157;
	fma.rm.f32 	%f159, %f158, %f93, %f92;
	add.f32 	%f160, %f159, 0fCB40007F;
	neg.f32 	%f161, %f160;
	fma.rn.f32 	%f162, %f156, 0f3FB8AA3B, %f161;
	fma.rn.f32 	%f163, %f156, 0f32A57060, %f162;
	mov.b32 	%r74, %f159;
	shl.b32 	%r75, %r74, 23;
	mov.b32 	%f164, %r75;
	ex2.approx.ftz.f32 	%f165, %f163;
	mul.f32 	%f166, %f165, %f164;
	st.global.f32 	[%rd15+4], %f166;
	add.f32 	%f167, %f154, %f166;
	ld.global.f32 	%f168, [%rd15+8];
	sub.f32 	%f169, %f168, %f354;
	fma.rn.f32 	%f170, %f169, 0f3BBB989D, 0f3F000000;
	cvt.sat.f32.f32 	%f171, %f170;
	fma.rm.f32 	%f172, %f171, %f93, %f92;
	add.f32 	%f173, %f172, 0fCB40007F;
	neg.f32 	%f174, %f173;
	fma.rn.f32 	%f175, %f169, 0f3FB8AA3B, %f174;
	fma.rn.f32 	%f176, %f169, 0f32A57060, %f175;
	mov.b32 	%r76, %f172;
	shl.b32 	%r77, %r76, 23;
	mov.b32 	%f177, %r77;
	ex2.approx.ftz.f32 	%f178, %f176;
	mul.f32 	%f179, %f178, %f177;
	st.global.f32 	[%rd15+8], %f179;
	add.f32 	%f180, %f167, %f179;
	ld.global.f32 	%f181, [%rd15+12];
	sub.f32 	%f182, %f181, %f354;
	fma.rn.f32 	%f183, %f182, 0f3BBB989D, 0f3F000000;
	cvt.sat.f32.f32 	%f184, %f183;
	fma.rm.f32 	%f185, %f184, %f93, %f92;
	add.f32 	%f186, %f185, 0fCB40007F;
	neg.f32 	%f187, %f186;
	fma.rn.f32 	%f188, %f182, 0f3FB8AA3B, %f187;
	fma.rn.f32 	%f189, %f182, 0f32A57060, %f188;
	mov.b32 	%r78, %f185;
	shl.b32 	%r79, %r78, 23;
	mov.b32 	%f190, %r79;
	ex2.approx.ftz.f32 	%f191, %f189;
	mul.f32 	%f192, %f191, %f190;
	st.global.f32 	[%rd15+12], %f192;
	add.f32 	%f362, %f180, %f192;
	add.s32 	%r112, %r112, 8;
	add.s32 	%r111, %r111, 8;
	setp.eq.s32 	%p40, %r112, 0;
	@%p40 bra 	$L__BB1_16;
	bra.uni 	$L__BB1_15;
$L__BB1_16:
	setp.eq.s32 	%p41, %r19, 0;
	@%p41 bra 	$L__BB1_24;
	and.b32  	%r27, %r54, 3;
	setp.lt.u32 	%p42, %r19, 4;
	@%p42 bra 	$L__BB1_19;
	add.s32 	%r80, %r108, %r2;
	mul.wide.s32 	%rd16, %r80, 4;
	add.s64 	%rd17, %rd1, %rd16;
	ld.global.f32 	%f194, [%rd17];
	sub.f32 	%f195, %f194, %f354;
	fma.rn.f32 	%f196, %f195, 0f3BBB989D, 0f3F000000;
	cvt.sat.f32.f32 	%f197, %f196;
	mov.f32 	%f198, 0f4B400001;
	mov.f32 	%f199, 0f437C0000;
	fma.rm.f32 	%f200, %f197, %f199, %f198;
	add.f32 	%f201, %f200, 0fCB40007F;
	neg.f32 	%f202, %f201;
	fma.rn.f32 	%f203, %f195, 0f3FB8AA3B, %f202;
	fma.rn.f32 	%f204, %f195, 0f32A57060, %f203;
	mov.b32 	%r81, %f200;
	shl.b32 	%r82, %r81, 23;
	mov.b32 	%f205, %r82;
	ex2.approx.ftz.f32 	%f206, %f204;
	mul.f32 	%f207, %f206, %f205;
	st.global.f32 	[%rd17], %f207;
	add.f32 	%f208, %f362, %f207;
	ld.global.f32 	%f209, [%rd17+4];
	sub.f32 	%f210, %f209, %f354;
	fma.rn.f32 	%f211, %f210, 0f3BBB989D, 0f3F000000;
	cvt.sat.f32.f32 	%f212, %f211;
	fma.rm.f32 	%f213, %f212, %f199, %f198;
	add.f32 	%f214, %f213, 0fCB40007F;
	neg.f32 	%f215, %f214;
	fma.rn.f32 	%f216, %f210, 0f3FB8AA3B, %f215;
	fma.rn.f32 	%f217, %f210, 0f32A57060, %f216;
	mov.b32 	%r83, %f213;
	shl.b32 	%r84, %r83, 23;
	mov.b32 	%f218, %r84;
	ex2.approx.ftz.f32 	%f219, %f217;
	mul.f32 	%f220, %f219, %f218;
	st.global.f32 	[%rd17+4], %f220;
	add.f32 	%f221, %f208, %f220;
	ld.global.f32 	%f222, [%rd17+8];
	sub.f32 	%f223, %f222, %f354;
	fma.rn.f32 	%f224, %f223, 0f3BBB989D, 0f3F000000;
	cvt.sat.f32.f32 	%f225, %f224;
	fma.rm.f32 	%f226, %f225, %f199, %f198;
	add.f32 	%f227, %f226, 0fCB40007F;
	neg.f32 	%f228, %f227;
	fma.rn.f32 	%f229, %f223, 0f3FB8AA3B, %f228;
	fma.rn.f32 	%f230, %f223, 0f32A57060, %f229;
	mov.b32 	%r85, %f226;
	shl.b32 	%r86, %r85, 23;
	mov.b32 	%f231, %r86;
	ex2.approx.ftz.f32 	%f232, %f230;
	mul.f32 	%f233, %f232, %f231;
	st.global.f32 	[%rd17+8], %f233;
	add.f32 	%f234, %f221, %f233;
	ld.global.f32 	%f235, [%rd17+12];
	sub.f32 	%f236, %f235, %f354;
	fma.rn.f32 	%f237, %f236, 0f3BBB989D, 0f3F000000;
	cvt.sat.f32.f32 	%f238, %f237;
	fma.rm.f32 	%f239, %f238, %f199, %f198;
	add.f32 	%f240, %f239, 0fCB40007F;
	neg.f32 	%f241, %f240;
	fma.rn.f32 	%f242, %f236, 0f3FB8AA3B, %f241;
	fma.rn.f32 	%f243, %f236, 0f32A57060, %f242;
	mov.b32 	%r87, %f239;
	shl.b32 	%r88, %r87, 23;
	mov.b32 	%f244, %r88;
	ex2.approx.ftz.f32 	%f245, %f243;
	mul.f32 	%f246, %f245, %f244;
	st.global.f32 	[%rd17+12], %f246;
	add.f32 	%f362, %f234, %f246;
	add.s32 	%r108, %r108, 4;
$L__BB1_19:
	setp.eq.s32 	%p43, %r27, 0;
	@%p43 bra 	$L__BB1_24;
	setp.eq.s32 	%p44, %r27, 1;
	@%p44 bra 	$L__BB1_22;
	add.s32 	%r89, %r108, %r2;
	mul.wide.s32 	%rd18, %r89, 4;
	add.s64 	%rd19, %rd1, %rd18;
	ld.global.f32 	%f248, [%rd19];
	sub.f32 	%f249, %f248, %f354;
	fma.rn.f32 	%f250, %f249, 0f3BBB989D, 0f3F000000;
	cvt.sat.f32.f32 	%f251, %f250;
	mov.f32 	%f252, 0f4B400001;
	mov.f32 	%f253, 0f437C0000;
	fma.rm.f32 	%f254, %f251, %f253, %f252;
	add.f32 	%f255, %f254, 0fCB40007F;
	neg.f32 	%f256, %f255;
	fma.rn.f32 	%f257, %f249, 0f3FB8AA3B, %f256;
	fma.rn.f32 	%f258, %f249, 0f32A57060, %f257;
	mov.b32 	%r90, %f254;
	shl.b32 	%r91, %r90, 23;
	mov.b32 	%f259, %r91;
	ex2.approx.ftz.f32 	%f260, %f258;
	mul.f32 	%f261, %f260, %f259;
	st.global.f32 	[%rd19], %f261;
	add.f32 	%f262, %f362, %f261;
	ld.global.f32 	%f263, [%rd19+4];
	sub.f32 	%f264, %f263, %f354;
	fma.rn.f32 	%f265, %f264, 0f3BBB989D, 0f3F000000;
	cvt.sat.f32.f32 	%f266, %f265;
	fma.rm.f32 	%f267, %f266, %f253, %f252;
	add.f32 	%f268, %f267, 0fCB40007F;
	neg.f32 	%f269, %f268;
	fma.rn.f32 	%f270, %f264, 0f3FB8AA3B, %f269;
	fma.rn.f32 	%f271, %f264, 0f32A57060, %f270;
	mov.b32 	%r92, %f267;
	shl.b32 	%r93, %r92, 23;
	mov.b32 	%f272, %r93;
	ex2.approx.ftz.f32 	%f273, %f271;
	mul.f32 	%f274, %f273, %f272;
	st.global.f32 	[%rd19+4], %f274;
	add.f32 	%f362, %f262, %f274;
	add.s32 	%r108, %r108, 2;
$L__BB1_22:
	and.b32  	%r94, %r54, 1;
	setp.eq.b32 	%p45, %r94, 1;
	not.pred 	%p46, %p45;
	@%p46 bra 	$L__BB1_24;
	add.s32 	%r95, %r108, %r2;
	mul.wide.s32 	%rd20, %r95, 4;
	add.s64 	%rd21, %rd1, %rd20;
	ld.global.f32 	%f275, [%rd21];
	sub.f32 	%f276, %f275, %f354;
	fma.rn.f32 	%f277, %f276, 0f3BBB989D, 0f3F000000;
	cvt.sat.f32.f32 	%f278, %f277;
	mov.f32 	%f279, 0f4B400001;
	mov.f32 	%f280, 0f437C0000;
	fma.rm.f32 	%f281, %f278, %f280, %f279;
	add.f32 	%f282, %f281, 0fCB40007F;
	neg.f32 	%f283, %f282;
	fma.rn.f32 	%f284, %f276, 0f3FB8AA3B, %f283;
	fma.rn.f32 	%f285, %f276, 0f32A57060, %f284;
	mov.b32 	%r96, %f281;
	shl.b32 	%r97, %r96, 23;
	mov.b32 	%f286, %r97;
	ex2.approx.ftz.f32 	%f287, %f285;
	mul.f32 	%f288, %f287, %f286;
	st.global.f32 	[%rd21], %f288;
	add.f32 	%f362, %f362, %f288;
$L__BB1_24:
	setp.lt.u32 	%p47, %r54, 16;
	mov.b32 	%r115, 0;
	@%p47 bra 	$L__BB1_27;
	and.b32  	%r115, %r54, 2147483632;
	neg.s32 	%r114, %r115;
	add.s64 	%rd4, %rd1, 32;
	mov.u32 	%r113, %r2;
$L__BB1_26:
	.pragma "nounroll";
	mul.wide.s32 	%rd22, %r113, 4;
	add.s64 	%rd23, %rd4, %rd22;
	ld.global.f32 	%f289, [%rd23+-32];
	div.rn.f32 	%f290, %f289, %f362;
	st.global.f32 	[%rd23+-32], %f290;
	ld.global.f32 	%f291, [%rd23+-28];
	div.rn.f32 	%f292, %f291, %f362;
	st.global.f32 	[%rd23+-28], %f292;
	ld.global.f32 	%f293, [%rd23+-24];
	div.rn.f32 	%f294, %f293, %f362;
	st.global.f32 	[%rd23+-24], %f294;
	ld.global.f32 	%f295, [%rd23+-20];
	div.rn.f32 	%f296, %f295, %f362;
	st.global.f32 	[%rd23+-20], %f296;
	ld.global.f32 	%f297, [%rd23+-16];
	div.rn.f32 	%f298, %f297, %f362;
	st.global.f32 	[%rd23+-16], %f298;
	ld.global.f32 	%f299, [%rd23+-12];
	div.rn.f32 	%f300, %f299, %f362;
	st.global.f32 	[%rd23+-12], %f300;
	ld.global.f32 	%f301, [%rd23+-8];
	div.rn.f32 	%f302, %f301, %f362;
	st.global.f32 	[%rd23+-8], %f302;
	ld.global.f32 	%f303, [%rd23+-4];
	div.rn.f32 	%f304, %f303, %f362;
	st.global.f32 	[%rd23+-4], %f304;
	ld.global.f32 	%f305, [%rd23];
	div.rn.f32 	%f306, %f305, %f362;
	st.global.f32 	[%rd23], %f306;
	ld.global.f32 	%f307, [%rd23+4];
	div.rn.f32 	%f308, %f307, %f362;
	st.global.f32 	[%rd23+4], %f308;
	ld.global.f32 	%f309, [%rd23+8];
	div.rn.f32 	%f310, %f309, %f362;
	st.global.f32 	[%rd23+8], %f310;
	ld.global.f32 	%f311, [%rd23+12];
	div.rn.f32 	%f312, %f311, %f362;
	st.global.f32 	[%rd23+12], %f312;
	ld.global.f32 	%f313, [%rd23+16];
	div.rn.f32 	%f314, %f313, %f362;
	st.global.f32 	[%rd23+16], %f314;
	ld.global.f32 	%f315, [%rd23+20];
	div.rn.f32 	%f316, %f315, %f362;
	st.global.f32 	[%rd23+20], %f316;
	ld.global.f32 	%f317, [%rd23+24];
	div.rn.f32 	%f318, %f317, %f362;
	st.global.f32 	[%rd23+24], %f318;
	ld.global.f32 	%f319, [%rd23+28];
	div.rn.f32 	%f320, %f319, %f362;
	st.global.f32 	[%rd23+28], %f320;
	add.s32 	%r114, %r114, 16;
	add.s32 	%r113, %r113, 16;
	setp.ne.s32 	%p48, %r114, 0;
	@%p48 bra 	$L__BB1_26;
$L__BB1_27:
	setp.eq.s32 	%p49, %r3, 0;
	@%p49 bra 	$L__BB1_36;
	setp.lt.u32 	%p50, %r3, 8;
	@%p50 bra 	$L__BB1_30;
	add.s32 	%r99, %r115, %r2;
	mul.wide.s32 	%rd24, %r99, 4;
	add.s64 	%rd25, %rd1, %rd24;
	ld.global.f32 	%f321, [%rd25];
	div.rn.f32 	%f322, %f321, %f362;
	st.global.f32 	[%rd25], %f322;
	ld.global.f32 	%f323, [%rd25+4];
	div.rn.f32 	%f324, %f323, %f362;
	st.global.f32 	[%rd25+4], %f324;
	ld.global.f32 	%f325, [%rd25+8];
	div.rn.f32 	%f326, %f325, %f362;
	st.global.f32 	[%rd25+8], %f326;
	ld.global.f32 	%f327, [%rd25+12];
	div.rn.f32 	%f328, %f327, %f362;
	st.global.f32 	[%rd25+12], %f328;
	ld.global.f32 	%f329, [%rd25+16];
	div.rn.f32 	%f330, %f329, %f362;
	st.global.f32 	[%rd25+16], %f330;
	ld.global.f32 	%f331, [%rd25+20];
	div.rn.f32 	%f332, %f331, %f362;
	st.global.f32 	[%rd25+20], %f332;
	ld.global.f32 	%f333, [%rd25+24];
	div.rn.f32 	%f334, %f333, %f362;
	st.global.f32 	[%rd25+24], %f334;
	ld.global.f32 	%f335, [%rd25+28];
	div.rn.f32 	%f336, %f335, %f362;
	st.global.f32 	[%rd25+28], %f336;
	add.s32 	%r115, %r115, 8;
$L__BB1_30:
	setp.eq.s32 	%p51, %r19, 0;
	@%p51 bra 	$L__BB1_36;
	and.b32  	%r45, %r54, 3;
	setp.lt.u32 	%p52, %r19, 4;
	@%p52 bra 	$L__BB1_33;
	add.s32 	%r100, %r115, %r2;
	mul.wide.s32 	%rd26, %r100, 4;
	add.s64 	%rd27, %rd1, %rd26;
	ld.global.f32 	%f337, [%rd27];
	div.rn.f32 	%f338, %f337, %f362;
	st.global.f32 	[%rd27], %f338;
	ld.global.f32 	%f339, [%rd27+4];
	div.rn.f32 	%f340, %f339, %f362;
	st.global.f32 	[%rd27+4], %f340;
	ld.global.f32 	%f341, [%rd27+8];
	div.rn.f32 	%f342, %f341, %f362;
	st.global.f32 	[%rd27+8], %f342;
	ld.global.f32 	%f343, [%rd27+12];
	div.rn.f32 	%f344, %f343, %f362;
	st.global.f32 	[%rd27+12], %f344;
	add.s32 	%r115, %r115, 4;
$L__BB1_33:
	setp.eq.s32 	%p53, %r45, 0;
	@%p53 bra 	$L__BB1_36;
	add.s32 	%r119, %r115, %r2;
	neg.s32 	%r118, %r45;
$L__BB1_35:
	.pragma "nounroll";
	mul.wide.s32 	%rd28, %r119, 4;
	add.s64 	%rd29, %rd1, %rd28;
	ld.global.f32 	%f345, [%rd29];
	div.rn.f32 	%f346, %f345, %f362;
	st.global.f32 	[%rd29], %f346;
	add.s32 	%r119, %r119, 1;
	add.s32 	%r118, %r118, 1;
	setp.ne.s32 	%p54, %r118, 0;
	@%p54 bra 	$L__BB1_35;
$L__BB1_36:
	ret;

}
	// .globl	_Z18compute_out_kernelPKfS0_Pfiii
.visible .entry _Z18compute_out_kernelPKfS0_Pfiii(
	.param .u64 .ptr .align 1 _Z18compute_out_kernelPKfS0_Pfiii_param_0,
	.param .u64 .ptr .align 1 _Z18compute_out_kernelPKfS0_Pfiii_param_1,
	.param .u64 .ptr .align 1 _Z18compute_out_kernelPKfS0_Pfiii_param_2,
	.param .u32 _Z18compute_out_kernelPKfS0_Pfiii_param_3,
	.param .u32 _Z18compute_out_kernelPKfS0_Pfiii_param_4,
	.param .u32 _Z18compute_out_kernelPKfS0_Pfiii_param_5
)
{
	.reg .pred 	%p<12>;
	.reg .b32 	%r<47>;
	.reg .b32 	%f<67>;
	.reg .b64 	%rd<40>;

	ld.param.u64 	%rd5, [_Z18compute_out_kernelPKfS0_Pfiii_param_0];
	ld.param.u64 	%rd6, [_Z18compute_out_kernelPKfS0_Pfiii_param_1];
	ld.param.u64 	%rd4, [_Z18compute_out_kernelPKfS0_Pfiii_param_2];
	ld.param.u32 	%r21, [_Z18compute_out_kernelPKfS0_Pfiii_param_3];
	ld.param.u32 	%r22, [_Z18compute_out_kernelPKfS0_Pfiii_param_4];
	ld.param.u32 	%r23, [_Z18compute_out_kernelPKfS0_Pfiii_param_5];
	cvta.to.global.u64 	%rd1, %rd6;
	cvta.to.global.u64 	%rd2, %rd5;
	mov.u32 	%r24, %ctaid.y;
	mov.u32 	%r25, %ntid.y;
	mov.u32 	%r26, %tid.y;
	mad.lo.s32 	%r1, %r24, %r25, %r26;
	mov.u32 	%r27, %ctaid.x;
	mov.u32 	%r28, %ntid.x;
	mov.u32 	%r29, %tid.x;
	mad.lo.s32 	%r2, %r27, %r28, %r29;
	setp.ge.s32 	%p1, %r1, %r21;
	setp.ge.s32 	%p2, %r2, %r23;
	or.pred  	%p3, %p1, %p2;
	@%p3 bra 	$L__BB2_13;
	mov.u32 	%r31, %ctaid.z;
	mad.lo.s32 	%r32, %r21, %r31, %r1;
	mul.lo.s32 	%r3, %r32, %r21;
	mad.lo.s32 	%r4, %r23, %r31, %r2;
	and.b32  	%r5, %r21, 7;
	setp.lt.u32 	%p4, %r21, 8;
	mov.f32 	%f66, 0f00000000;
	mov.b32 	%r45, 0;
	@%p4 bra 	$L__BB2_4;
	and.b32  	%r45, %r21, 2147483640;
	neg.s32 	%r43, %r45;
	shl.b32 	%r8, %r22, 3;
	add.s64 	%rd3, %rd2, 16;
	mov.f32 	%f66, 0f00000000;
	mul.wide.s32 	%rd11, %r22, 4;
	mov.u32 	%r41, %r3;
	mov.u32 	%r42, %r4;
$L__BB2_3:
	.pragma "nounroll";
	mul.wide.s32 	%rd7, %r41, 4;
	add.s64 	%rd8, %rd3, %rd7;
	ld.global.f32 	%f16, [%rd8+-16];
	mul.wide.s32 	%rd9, %r42, 4;
	add.s64 	%rd10, %rd1, %rd9;
	ld.global.f32 	%f17, [%rd10];
	fma.rn.f32 	%f18, %f16, %f17, %f66;
	ld.global.f32 	%f19, [%rd8+-12];
	add.s64 	%rd12, %rd10, %rd11;
	ld.global.f32 	%f20, [%rd12];
	fma.rn.f32 	%f21, %f19, %f20, %f18;
	ld.global.f32 	%f22, [%rd8+-8];
	add.s64 	%rd13, %rd12, %rd11;
	ld.global.f32 	%f23, [%rd13];
	fma.rn.f32 	%f24, %f22, %f23, %f21;
	ld.global.f32 	%f25, [%rd8+-4];
	add.s64 	%rd14, %rd13, %rd11;
	ld.global.f32 	%f26, [%rd14];
	fma.rn.f32 	%f27, %f25, %f26, %f24;
	ld.global.f32 	%f28, [%rd8];
	add.s64 	%rd15, %rd14, %rd11;
	ld.global.f32 	%f29, [%rd15];
	fma.rn.f32 	%f30, %f28, %f29, %f27;
	ld.global.f32 	%f31, [%rd8+4];
	add.s64 	%rd16, %rd15, %rd11;
	ld.global.f32 	%f32, [%rd16];
	fma.rn.f32 	%f33, %f31, %f32, %f30;
	ld.global.f32 	%f34, [%rd8+8];
	add.s64 	%rd17, %rd16, %rd11;
	ld.global.f32 	%f35, [%rd17];
	fma.rn.f32 	%f36, %f34, %f35, %f33;
	ld.global.f32 	%f37, [%rd8+12];
	add.s64 	%rd18, %rd17, %rd11;
	ld.global.f32 	%f38, [%rd18];
	fma.rn.f32 	%f66, %f37, %f38, %f36;
	add.s32 	%r43, %r43, 8;
	add.s32 	%r42, %r42, %r8;
	add.s32 	%r41, %r41, 8;
	setp.ne.s32 	%p5, %r43, 0;
	@%p5 bra 	$L__BB2_3;
$L__BB2_4:
	setp.eq.s32 	%p6, %r5, 0;
	@%p6 bra 	$L__BB2_12;
	and.b32  	%r16, %r21, 3;
	setp.lt.u32 	%p7, %r5, 4;
	@%p7 bra 	$L__BB2_7;
	add.s32 	%r33, %r45, %r3;
	mul.wide.s32 	%rd19, %r33, 4;
	add.s64 	%rd20, %rd2, %rd19;
	ld.global.f32 	%f40, [%rd20];
	mad.lo.s32 	%r34, %r45, %r22, %r4;
	mul.wide.s32 	%rd21, %r34, 4;
	add.s64 	%rd22, %rd1, %rd21;
	ld.global.f32 	%f41, [%rd22];
	fma.rn.f32 	%f42, %f40, %f41, %f66;
	ld.global.f32 	%f43, [%rd20+4];
	mul.wide.s32 	%rd23, %r22, 4;
	add.s64 	%rd24, %rd22, %rd23;
	ld.global.f32 	%f44, [%rd24];
	fma.rn.f32 	%f45, %f43, %f44, %f42;
	ld.global.f32 	%f46, [%rd20+8];
	add.s64 	%rd25, %rd24, %rd23;
	ld.global.f32 	%f47, [%rd25];
	fma.rn.f32 	%f48, %f46, %f47, %f45;
	ld.global.f32 	%f49, [%rd20+12];
	add.s64 	%rd26, %rd25, %rd23;
	ld.global.f32 	%f50, [%rd26];
	fma.rn.f32 	%f66, %f49, %f50, %f48;
	add.s32 	%r45, %r45, 4;
$L__BB2_7:
	setp.eq.s32 	%p8, %r16, 0;
	@%p8 bra 	$L__BB2_12;
	setp.eq.s32 	%p9, %r16, 1;
	@%p9 bra 	$L__BB2_10;
	add.s32 	%r35, %r45, %r3;
	mul.wide.s32 	%rd27, %r35, 4;
	add.s64 	%rd28, %rd2, %rd27;
	ld.global.f32 	%f52, [%rd28];
	mad.lo.s32 	%r36, %r45, %r22, %r4;
	mul.wide.s32 	%rd29, %r36, 4;
	add.s64 	%rd30, %rd1, %rd29;
	ld.global.f32 	%f53, [%rd30];
	fma.rn.f32 	%f54, %f52, %f53, %f66;
	ld.global.f32 	%f55, [%rd28+4];
	mul.wide.s32 	%rd31, %r22, 4;
	add.s64 	%rd32, %rd30, %rd31;
	ld.global.f32 	%f56, [%rd32];
	fma.rn.f32 	%f66, %f55, %f56, %f54;
	add.s32 	%r45, %r45, 2;
$L__BB2_10:
	and.b32  	%r37, %r21, 1;
	setp.eq.b32 	%p10, %r37, 1;
	not.pred 	%p11, %p10;
	@%p11 bra 	$L__BB2_12;
	add.s32 	%r38, %r45, %r3;
	mul.wide.s32 	%rd33, %r38, 4;
	add.s64 	%rd34, %rd2, %rd33;
	ld.global.f32 	%f57, [%rd34];
	mad.lo.s32 	%r39, %r45, %r22, %r4;
	mul.wide.s32 	%rd35, %r39, 4;
	add.s64 	%rd36, %rd1, %rd35;
	ld.global.f32 	%f58, [%rd36];
	fma.rn.f32 	%f66, %f57, %f58, %f66;
$L__BB2_12:
	mad.lo.s32 	%r40, %r22, %r1, %r4;
	cvta.to.global.u64 	%rd37, %rd4;
	mul.wide.s32 	%rd38, %r40, 4;
	add.s64 	%rd39, %rd37, %rd38;
	st.global.f32 	[%rd39], %f66;
$L__BB2_13:
	ret;

}


// ===== COMPILED SASS (sm_100) =====

	.target	sm_100

	.elftype	@"ET_EXEC"


//--------------------- .note.nv.tkinfo           --------------------------
	.section	.note.nv.tkinfo,"",@"SHT_NOTE"
	.sectionflags	@"SHF_NOTE_NV_TKINFO"
	.tkinfo
        /*0018*/ 	.word	0x00000002
        /*0030*/ 	.string	""
        /*0030*/ 	.string	"ptxas"
        /*0030*/ 	.string	"Cuda compilation tools, release 13.0, V13.0.88"
        /*0030*/ 	.string	"Build cuda_13.0.r13.0/compiler.36424714_0"
        /*0030*/ 	.string	"-arch sm_100 -m 64 "



//--------------------- .note.nv.cuinfo           --------------------------
	.section	.note.nv.cuinfo,"",@"SHT_NOTE"
	.sectionflags	@"SHF_NOTE_NV_CUINFO"
        /*0018*/ 	.short	0x0002
        /*001a*/ 	.short	0x0064
        /*001c*/ 	.short	0x0082
	.zero		2


//--------------------- .nv.info                  --------------------------
	.section	.nv.info,"",@"SHT_CUDA_INFO"
	.align	4


	//----- nvinfo : EIATTR_REGCOUNT
	.align		4
        /*0000*/ 	.byte	0x04, 0x2f
        /*0002*/ 	.short	(.L_1 - .L_0)
	.align		4
.L_0:
        /*0004*/ 	.word	index@(_Z14compute_scoresPKfS0_Pfiii)
        /*0008*/ 	.word	0x0000001f


	//----- nvinfo : EIATTR_FRAME_SIZE
	.align		4
.L_1:
        /*000c*/ 	.byte	0x04, 0x11
        /*000e*/ 	.short	(.L_3 - .L_2)
	.align		4
.L_2:
        /*0010*/ 	.word	index@($__internal_2_$__cuda_sm20_sqrt_rn_f32_slowpath)
        /*0014*/ 	.word	0x00000000


	//----- nvinfo : EIATTR_FRAME_SIZE
	.align		4
.L_3:
        /*0018*/ 	.byte	0x04, 0x11
        /*001a*/ 	.short	(.L_5 - .L_4)
	.align		4
.L_4:
        /*001c*/ 	.word	index@($__internal_1_$__cuda_sm20_rcp_rn_f32_slowpath)
        /*0020*/ 	.word	0x00000000


	//----- nvinfo : EIATTR_FRAME_SIZE
	.align		4
.L_5:
        /*0024*/ 	.byte	0x04, 0x11
        /*0026*/ 	.short	(.L_7 - .L_6)
	.align		4
.L_6:
        /*0028*/ 	.word	index@(_Z14compute_scoresPKfS0_Pfiii)
        /*002c*/ 	.word	0x00000000


	//----- nvinfo : EIATTR_REGCOUNT
	.align		4
.L_7:
        /*0030*/ 	.byte	0x04, 0x2f
        /*0032*/ 	.short	(.L_9 - .L_8)
	.align		4
.L_8:
        /*0034*/ 	.word	index@(_Z14softmax_kernelPfi)
        /*0038*/ 	.word	0x00000020


	//----- nvinfo : EIATTR_FRAME_SIZE
	.align		4
.L_9:
        /*003c*/ 	.byte	0x04, 0x11
        /*003e*/ 	.short	(.L_11 - .L_10)
	.align		4
.L_10:
        /*0040*/ 	.word	index@($__internal_0_$__cuda_sm3x_div_rn_noftz_f32_slowpath)
        /*0044*/ 	.word	0x00000000


	//----- nvinfo : EIATTR_FRAME_SIZE
	.align		4
.L_11:
        /*0048*/ 	.byte	0x04, 0x11
        /*004a*/ 	.short	(.L_13 - .L_12)
	.align		4
.L_12:
        /*004c*/ 	.word	index@(_Z14softmax_kernelPfi)
        /*0050*/ 	.word	0x00000000


	//----- nvinfo : EIATTR_REGCOUNT
	.align		4
.L_13:
        /*0054*/ 	.byte	0x04, 0x2f
        /*0056*/ 	.short	(.L_15 - .L_14)
	.align		4
.L_14:
        /*0058*/ 	.word	index@(_Z18compute_out_kernelPKfS0_Pfiii)
        /*005c*/ 	.word	0x00000020


	//----- nvinfo : EIATTR_FRAME_SIZE
	.align		4
.L_15:
        /*0060*/ 	.byte	0x04, 0x11
        /*0062*/ 	.short	(.L_17 - .L_16)
	.align		4
.L_16:
        /*0064*/ 	.word	index@(_Z18compute_out_kernelPKfS0_Pfiii)
        /*0068*/ 	.word	0x00000000


	//----- nvinfo : EIATTR_MIN_STACK_SIZE
	.align		4
.L_17:
        /*006c*/ 	.byte	0x04, 0x12
        /*006e*/ 	.short	(.L_19 - .L_18)
	.align		4
.L_18:
        /*0070*/ 	.word	index@(_Z18compute_out_kernelPKfS0_Pfiii)
        /*0074*/ 	.word	0x00000000


	//----- nvinfo : EIATTR_MIN_STACK_SIZE
	.align		4
.L_19:
        /*0078*/ 	.byte	0x04, 0x12
        /*007a*/ 	.short	(.L_21 - .L_20)
	.align		4
.L_20:
        /*007c*/ 	.word	index@(_Z14softmax_kernelPfi)
        /*0080*/ 	.word	0x00000000


	//----- nvinfo : EIATTR_MIN_STACK_SIZE
	.align		4
.L_21:
        /*0084*/ 	.byte	0x04, 0x12
        /*0086*/ 	.short	(.L_23 - .L_22)
	.align		4
.L_22:
        /*0088*/ 	.word	index@(_Z14compute_scoresPKfS0_Pfiii)
        /*008c*/ 	.word	0x00000000
.L_23:


//--------------------- .nv.compat                --------------------------
	.section	.nv.compat,"",@"SHT_CUDA_COMPAT_INFO"
	.align	4
        /*0000*/ 	.byte	0x02, 0x09, 0x00, 0x00, 0x02, 0x02, 0x01, 0x00, 0x02, 0x05, 0x05, 0x00, 0x03, 0x07, 0x01, 0x01
        /*0010*/ 	.byte	0x02, 0x03, 0x00, 0x00, 0x02, 0x06, 0x01, 0x00, 0x04, 0x0b, 0x08, 0x00, 0x01, 0x00, 0x00, 0x00
        /*0020*/ 	.byte	0x00, 0x00, 0x00, 0x00


//--------------------- .nv.info._Z18compute_out_kernelPKfS0_Pfiii --------------------------
	.section	.nv.info._Z18compute_out_kernelPKfS0_Pfiii,"",@"SHT_CUDA_INFO"
	.sectionflags	@""
	.align	4


	//----- nvinfo : EIATTR_CUDA_API_VERSION
	.align		4
        /*0000*/ 	.byte	0x04, 0x37
        /*0002*/ 	.short	(.L_25 - .L_24)
.L_24:
        /*0004*/ 	.word	0x00000082


	//----- nvinfo : EIATTR_KPARAM_INFO
	.align		4
.L_25:
        /*0008*/ 	.byte	0x04, 0x17
        /*000a*/ 	.short	(.L_27 - .L_26)
.L_26:
        /*000c*/ 	.word	0x00000000
        /*0010*/ 	.short	0x0005
        /*0012*/ 	.short	0x0020
        /*0014*/ 	.byte	0x00, 0xf0, 0x11, 0x00


	//----- nvinfo : EIATTR_KPARAM_INFO
	.align		4
.L_27:
        /*0018*/ 	.byte	0x04, 0x17
        /*001a*/ 	.short	(.L_29 - .L_28)
.L_28:
        /*001c*/ 	.word	0x00000000
        /*0020*/ 	.short	0x0004
        /*0022*/ 	.short	0x001c
        /*0024*/ 	.byte	0x00, 0xf0, 0x11, 0x00


	//----- nvinfo : EIATTR_KPARAM_INFO
	.align		4
.L_29:
        /*0028*/ 	.byte	0x04, 0x17
        /*002a*/ 	.short	(.L_31 - .L_30)
.L_30:
        /*002c*/ 	.word	0x00000000
        /*0030*/ 	.short	0x0003
        /*0032*/ 	.short	0x0018
        /*0034*/ 	.byte	0x00, 0xf0, 0x11, 0x00


	//----- nvinfo : EIATTR_KPARAM_INFO
	.align		4
.L_31:
        /*0038*/ 	.byte	0x04, 0x17
        /*003a*/ 	.short	(.L_33 - .L_32)
.L_32:
        /*003c*/ 	.word	0x00000000
        /*0040*/ 	.short	0x0002
        /*0042*/ 	.short	0x0010
        /*0044*/ 	.byte	0x00, 0xf5, 0x21, 0x00


	//----- nvinfo : EIATTR_KPARAM_INFO
	.align		4
.L_33:
        /*0048*/ 	.byte	0x04, 0x17
        /*004a*/ 	.short	(.L_35 - .L_34)
.L_34:
        /*004c*/ 	.word	0x00000000
        /*0050*/ 	.short	0x0001
        /*0052*/ 	.short	0x0008
        /*0054*/ 	.byte	0x00, 0xf5, 0x21, 0x00


	//----- nvinfo : EIATTR_KPARAM_INFO
	.align		4
.L_35:
        /*0058*/ 	.byte	0x04, 0x17
        /*005a*/ 	.short	(.L_37 - .L_36)
.L_36:
        /*005c*/ 	.word	0x00000000
        /*0060*/ 	.short	0x0000
        /*0062*/ 	.short	0x0000
        /*0064*/ 	.byte	0x00, 0xf5, 0x21, 0x00


	//----- nvinfo : EIATTR_SPARSE_MMA_MASK
	.align		4
.L_37:
        /*0068*/ 	.byte	0x03, 0x50
        /*006a*/ 	.short	0x0000


	//----- nvinfo : EIATTR_MAXREG_COUNT
	.align		4
        /*006c*/ 	.byte	0x03, 0x1b
        /*006e*/ 	.short	0x00ff


	//----- nvinfo : EIATTR_MERCURY_ISA_VERSION
	.align		4
        /*0070*/ 	.byte	0x03, 0x5f
        /*0072*/ 	.short	0x0101


	//----- nvinfo : EIATTR_VRC_CTA_INIT_COUNT
	.align		4
        /*0074*/ 	.byte	0x02, 0x4a
	.zero		1
	.zero		1


	//----- nvinfo : EIATTR_EXIT_INSTR_OFFSETS
	.align		4
        /*0078*/ 	.byte	0x04, 0x1c
        /*007a*/ 	.short	(.L_39 - .L_38)


	//   ....[0]....
.L_38:
        /*007c*/ 	.word	0x000000d0


	//   ....[1]....
        /*0080*/ 	.word	0x00000890


	//----- nvinfo : EIATTR_CBANK_PARAM_SIZE
	.align		4
.L_39:
        /*0084*/ 	.byte	0x03, 0x19
        /*0086*/ 	.short	0x0024


	//----- nvinfo : EIATTR_PARAM_CBANK
	.align		4
        /*0088*/ 	.byte	0x04, 0x0a
        /*008a*/ 	.short	(.L_41 - .L_40)
	.align		4
.L_40:
        /*008c*/ 	.word	index@(.nv.constant0._Z18compute_out_kernelPKfS0_Pfiii)
        /*0090*/ 	.short	0x0380
        /*0092*/ 	.short	0x0024


	//----- nvinfo : EIATTR_SW_WAR
	.align		4
.L_41:
        /*0094*/ 	.byte	0x04, 0x36
        /*0096*/ 	.short	(.L_43 - .L_42)
.L_42:
        /*0098*/ 	.word	0x00000008
.L_43:


//--------------------- .nv.info._Z14softmax_kernelPfi --------------------------
	.section	.nv.info._Z14softmax_kernelPfi,"",@"SHT_CUDA_INFO"
	.sectionflags	@""
	.align	4


	//----- nvinfo : EIATTR_CUDA_API_VERSION
	.align		4
        /*0000*/ 	.byte	0x04, 0x37
        /*0002*/ 	.short	(.L_45 - .L_44)
.L_44:
        /*0004*/ 	.word	0x00000082


	//----- nvinfo : EIATTR_KPARAM_INFO
	.align		4
.L_45:
        /*0008*/ 	.byte	0x04, 0x17
        /*000a*/ 	.short	(.L_47 - .L_46)
.L_46:
        /*000c*/ 	.word	0x00000000
        /*0010*/ 	.short	0x0001
        /*0012*/ 	.short	0x0008
        /*0014*/ 	.byte	0x00, 0xf0, 0x11, 0x00


	//----- nvinfo : EIATTR_KPARAM_INFO
	.align		4
.L_47:
        /*0018*/ 	.byte	0x04, 0x17
        /*001a*/ 	.short	(.L_49 - .L_48)
.L_48:
        /*001c*/ 	.word	0x00000000
        /*0020*/ 	.short	0x0000
        /*0022*/ 	.short	0x0000
        /*0024*/ 	.byte	0x00, 0xf5, 0x21, 0x00


	//----- nvinfo : EIATTR_SPARSE_MMA_MASK
	.align		4
.L_49:
        /*0028*/ 	.byte	0x03, 0x50
        /*002a*/ 	.short	0x0000


	//----- nvinfo : EIATTR_MAXREG_COUNT
	.align		4
        /*002c*/ 	.byte	0x03, 0x1b
        /*002e*/ 	.short	0x00ff


	//----- nvinfo : EIATTR_MERCURY_ISA_VERSION
	.align		4
        /*0030*/ 	.byte	0x03, 0x5f
        /*0032*/ 	.short	0x0101


	//----- nvinfo : EIATTR_VRC_CTA_INIT_COUNT
	.align		4
        /*0034*/ 	.byte	0x02, 0x4a
	.zero		1
	.zero		1


	//----- nvinfo : EIATTR_EXIT_INSTR_OFFSETS
	.align		4
        /*0038*/ 	.byte	0x04, 0x1c
        /*003a*/ 	.short	(.L_51 - .L_50)


	//   ....[0]....
.L_50:
        /*003c*/ 	.word	0x00000070


	//   ....[1]....
        /*0040*/ 	.word	0x00002900


	//   ....[2]....
        /*0044*/ 	.word	0x00003180


	//   ....[3]....
        /*0048*/ 	.word	0x00003620


	//   ....[4]....
        /*004c*/ 	.word	0x000037b0


	//----- nvinfo : EIATTR_CRS_STACK_SIZE
	.align		4
.L_51:
        /*0050*/ 	.byte	0x04, 0x1e
        /*0052*/ 	.short	(.L_53 - .L_52)
.L_52:
        /*0054*/ 	.word	0x00000000


	//----- nvinfo : EIATTR_CBANK_PARAM_SIZE
	.align		4
.L_53:
        /*0058*/ 	.byte	0x03, 0x19
        /*005a*/ 	.short	0x000c


	//----- nvinfo : EIATTR_PARAM_CBANK
	.align		4
        /*005c*/ 	.byte	0x04, 0x0a
        /*005e*/ 	.short	(.L_55 - .L_54)
	.align		4
.L_54:
        /*0060*/ 	.word	index@(.nv.constant0._Z14softmax_kernelPfi)
        /*0064*/ 	.short	0x0380
        /*0066*/ 	.short	0x000c


	//----- nvinfo : EIATTR_SW_WAR
	.align		4
.L_55:
        /*0068*/ 	.byte	0x04, 0x36
        /*006a*/ 	.short	(.L_57 - .L_56)
.L_56:
        /*006c*/ 	.word	0x00000008
.L_57:


//--------------------- .nv.info._Z14compute_scoresPKfS0_Pfiii --------------------------
	.section	.nv.info._Z14compute_scoresPKfS0_Pfiii,"",@"SHT_CUDA_INFO"
	.sectionflags	@""
	.align	4


	//----- nvinfo : EIATTR_CUDA_API_VERSION
	.align		4
        /*0000*/ 	.byte	0x04, 0x37
        /*0002*/ 	.short	(.L_59 - .L_58)
.L_58:
        /*0004*/ 	.word	0x00000082


	//----- nvinfo : EIATTR_KPARAM_INFO
	.align		4
.L_59:
        /*0008*/ 	.byte	0x04, 0x17
        /*000a*/ 	.short	(.L_61 - .L_60)
.L_60:
        /*000c*/ 	.word	0x00000000
        /*0010*/ 	.short	0x0005
        /*0012*/ 	.short	0x0020
        /*0014*/ 	.byte	0x00, 0xf0, 0x11, 0x00


	//----- nvinfo : EIATTR_KPARAM_INFO
	.align		4
.L_61:
        /*0018*/ 	.byte	0x04, 0x17
        /*001a*/ 	.short	(.L_63 - .L_62)
.L_62:
        /*001c*/ 	.word	0x00000000
        /*0020*/ 	.short	0x0004
        /*0022*/ 	.short	0x001c
        /*0024*/ 	.byte	0x00, 0xf0, 0x11, 0x00


	//----- nvinfo : EIATTR_KPARAM_INFO
	.align		4
.L_63:
        /*0028*/ 	.byte	0x04, 0x17
        /*002a*/ 	.short	(.L_65 - .L_64)
.L_64:
        /*002c*/ 	.word	0x00000000
        /*0030*/ 	.short	0x0003
        /*0032*/ 	.short	0x0018
        /*0034*/ 	.byte	0x00, 0xf0, 0x11, 0x00


	//----- nvinfo : EIATTR_KPARAM_INFO
	.align		4
.L_65:
        /*0038*/ 	.byte	0x04, 0x17
        /*003a*/ 	.short	(.L_67 - .L_66)
.L_66:
        /*003c*/ 	.word	0x00000000
        /*0040*/ 	.short	0x0002
        /*0042*/ 	.short	0x0010
        /*0044*/ 	.byte	0x00, 0xf5, 0x21, 0x00


	//----- nvinfo : EIATTR_KPARAM_INFO
	.align		4
.L_67:
        /*0048*/ 	.byte	0x04, 0x17
        /*004a*/ 	.short	(.L_69 - .L_68)
.L_68:
        /*004c*/ 	.word	0x00000000
        /*0050*/ 	.short	0x0001
        /*0052*/ 	.short	0x0008
        /*0054*/ 	.byte	0x00, 0xf5, 0x21, 0x00


	//----- nvinfo : EIATTR_KPARAM_INFO
	.align		4
.L_69:
        /*0058*/ 	.byte	0x04, 0x17
        /*005a*/ 	.short	(.L_71 - .L_70)
.L_70:
        /*005c*/ 	.word	0x00000000
        /*0060*/ 	.short	0x0000
        /*0062*/ 	.short	0x0000
        /*0064*/ 	.byte	0x00, 0xf5, 0x21, 0x00


	//----- nvinfo : EIATTR_SPARSE_MMA_MASK
	.align		4
.L_71:
        /*0068*/ 	.byte	0x03, 0x50
        /*006a*/ 	.short	0x0000


	//----- nvinfo : EIATTR_MAXREG_COUNT
	.align		4
        /*006c*/ 	.byte	0x03, 0x1b
        /*006e*/ 	.short	0x00ff


	//----- nvinfo : EIATTR_MERCURY_ISA_VERSION
	.align		4
        /*0070*/ 	.byte	0x03, 0x5f
        /*0072*/ 	.short	0x0101


	//----- nvinfo : EIATTR_VRC_CTA_INIT_COUNT
	.align		4
        /*0074*/ 	.byte	0x02, 0x4a
	.zero		1
	.zero		1


	//----- nvinfo : EIATTR_EXIT_INSTR_OFFSETS
	.align		4
        /*0078*/ 	.byte	0x04, 0x1c
        /*007a*/ 	.short	(.L_73 - .L_72)


	//   ....[0]....
.L_72:
        /*007c*/ 	.word	0x000000c0


	//   ....[1]....
        /*0080*/ 	.word	0x00000ca0


	//----- nvinfo : EIATTR_CRS_STACK_SIZE
	.align		4
.L_73:
        /*0084*/ 	.byte	0x04, 0x1e
        /*0086*/ 	.short	(.L_75 - .L_74)
.L_74:
        /*0088*/ 	.word	0x00000000


	//----- nvinfo : EIATTR_CBANK_PARAM_SIZE
	.align		4
.L_75:
        /*008c*/ 	.byte	0x03, 0x19
        /*008e*/ 	.short	0x0024


	//----- nvinfo : EIATTR_PARAM_CBANK
	.align		4
        /*0090*/ 	.byte	0x04, 0x0a
        /*0092*/ 	.short	(.L_77 - .L_76)
	.align		4
.L_76:
        /*0094*/ 	.word	index@(.nv.constant0._Z14compute_scoresPKfS0_Pfiii)
        /*0098*/ 	.short	0x0380
        /*009a*/ 	.short	0x0024


	//----- nvinfo : EIATTR_SW_WAR
	.align		4
.L_77:
        /*009c*/ 	.byte	0x04, 0x36
        /*009e*/ 	.short	(.L_79 - .L_78)
.L_78:
        /*00a0*/ 	.word	0x00000008
.L_79:


//--------------------- .nv.callgraph             --------------------------
	.section	.nv.callgraph,"",@"SHT_CUDA_CALLGRAPH"
	.align	4
	.sectionentsize	8
	.align		4
        /*0000*/ 	.word	0x00000000
	.align		4
        /*0004*/ 	.word	0xffffffff
	.align		4
        /*0008*/ 	.word	0x00000000
	.align		4
        /*000c*/ 	.word	0xfffffffe
	.align		4
        /*0010*/ 	.word	0x00000000
	.align		4
        /*0014*/ 	.word	0xfffffffd
	.align		4
        /*0018*/ 	.word	0x00000000
	.align		4
        /*001c*/ 	.word	0xfffffffc


//--------------------- .text._Z18compute_out_kernelPKfS0_Pfiii --------------------------
	.section	.text._Z18compute_out_kernelPKfS0_Pfiii,"ax",@progbits
	.align	128
        .global         _Z18compute_out_kernelPKfS0_Pfiii
        .type           _Z18compute_out_kernelPKfS0_Pfiii,@function
        .size           _Z18compute_out_kernelPKfS0_Pfiii,(.L_x_109 - _Z18compute_out_kernelPKfS0_Pfiii)
        .other          _Z18compute_out_kernelPKfS0_Pfiii,@"STO_CUDA_ENTRY STV_DEFAULT"
_Z18compute_out_kernelPKfS0_Pfiii:
.text._Z18compute_out_kernelPKfS0_Pfiii:
[----:B------:R-:W-:Y:S01]  /*0000*/  LDC R1, c[0x0][0x37c] ;  /* 0x0000df00ff017b82 */ /* 0x000fe20000000800 */
[----:B------:R-:W0:Y:S07]  /*0010*/  S2R R3, SR_TID.X ;  /* 0x0000000000037919 */ /* 0x000e2e0000002100 */
[----:B------:R-:W1:Y:S01]  /*0020*/  LDC R15, c[0x0][0x364] ;  /* 0x0000d900ff0f7b82 */ /* 0x000e620000000800 */
[----:B------:R-:W2:Y:S01]  /*0030*/  LDCU UR6, c[0x0][0x3a0] ;  /* 0x00007400ff0677ac */ /* 0x000ea20008000800 */
[----:B------:R-:W1:Y:S06]  /*0040*/  S2R R2, SR_TID.Y ;  /* 0x0000000000027919 */ /* 0x000e6c0000002200 */
[----:B------:R-:W0:Y:S08]  /*0050*/  S2UR UR5, SR_CTAID.X ;  /* 0x00000000000579c3 */ /* 0x000e300000002500 */
[----:B------:R-:W0:Y:S08]  /*0060*/  LDC R14, c[0x0][0x360] ;  /* 0x0000d800ff0e7b82 */ /* 0x000e300000000800 */
[----:B------:R-:W1:Y:S08]  /*0070*/  S2UR UR4, SR_CTAID.Y ;  /* 0x00000000000479c3 */ /* 0x000e700000002600 */
[----:B------:R-:W3:Y:S01]  /*0080*/  LDC R0, c[0x0][0x398] ;  /* 0x0000e600ff007b82 */ /* 0x000ee20000000800 */
[----:B0-----:R-:W-:-:S05]  /*0090*/  IMAD R14, R14, UR5, R3 ;  /* 0x000000050e0e7c24 */ /* 0x001fca000f8e0203 */
[----:B--2---:R-:W-:Y:S01]  /*00a0*/  ISETP.GE.AND P0, PT, R14, UR6, PT ;  /* 0x000000060e007c0c */ /* 0x004fe2000bf06270 */
[----:B-1----:R-:W-:-:S05]  /*00b0*/  IMAD R15, R15, UR4, R2 ;  /* 0x000000040f0f7c24 */ /* 0x002fca000f8e0202 */
[----:B---3--:R-:W-:-:S13]  /*00c0*/  ISETP.GE.OR P0, PT, R15, R0, P0 ;  /* 0x000000000f00720c */ /* 0x008fda0000706670 */
[----:B------:R-:W-:Y:S05]  /*00d0*/  @P0 EXIT ;  /* 0x000000000000094d */ /* 0x000fea0003800000 */
[----:B------:R-:W0:Y:S01]  /*00e0*/  S2R R3, SR_CTAID.Z ;  /* 0x0000000000037919 */ /* 0x000e220000002700 */
[C---:B------:R-:W-:Y:S01]  /*00f0*/  ISETP.GE.U32.AND P1, PT, R0.reuse, 0x8, PT ;  /* 0x000000080000780c */ /* 0x040fe20003f26070 */
[----:B------:R-:W-:Y:S01]  /*0100*/  HFMA2 R25, -RZ, RZ, 0, 0 ;  /* 0x00000000ff197431 */ /* 0x000fe200000001ff */
[----:B------:R-:W-:Y:S02]  /*0110*/  LOP3.LUT R24, R0, 0x7, RZ, 0xc0, !PT ;  /* 0x0000000700187812 */ /* 0x000fe400078ec0ff */
[----:B------:R-:W-:Y:S02]  /*0120*/  MOV R17, RZ ;  /* 0x000000ff00117202 */ /* 0x000fe40000000f00 */
[----:B------:R-:W-:Y:S01]  /*0130*/  ISETP.NE.AND P0, PT, R24, RZ, PT ;  /* 0x000000ff1800720c */ /* 0x000fe20003f05270 */
[C---:B0-----:R-:W-:Y:S01]  /*0140*/  IMAD R14, R3.reuse, UR6, R14 ;  /* 0x00000006030e7c24 */ /* 0x041fe2000f8e020e */
[----:B------:R-:W0:Y:S01]  /*0150*/  LDCU.64 UR6, c[0x0][0x358] ;  /* 0x00006b00ff0677ac */ /* 0x000e220008000a00 */
[----:B------:R-:W-:-:S04]  /*0160*/  IMAD R3, R3, R0, R15 ;  /* 0x0000000003037224 */ /* 0x000fc800078e020f */
[----:B------:R-:W-:Y:S01]  /*0170*/  IMAD R18, R3, R0, RZ ;  /* 0x0000000003127224 */ /* 0x000fe200078e02ff */
[----:B------:R-:W-:Y:S06]  /*0180*/  @!P1 BRA `(.L_x_0) ;  /* 0x0000000000c89947 */ /* 0x000fec0003800000 */
[----:B------:R-:W1:Y:S01]  /*0190*/  LDCU.64 UR4, c[0x0][0x380] ;  /* 0x00007000ff0477ac */ /* 0x000e620008000a00 */
[----:B------:R-:W-:Y:S02]  /*01a0*/  LOP3.LUT R17, R0, 0x7ffffff8, RZ, 0xc0, !PT ;  /* 0x7ffffff800117812 */ /* 0x000fe400078ec0ff */
[----:B------:R-:W-:Y:S02]  /*01b0*/  MOV R25, RZ ;  /* 0x000000ff00197202 */ /* 0x000fe40000000f00 */
[----:B------:R-:W-:Y:S02]  /*01c0*/  MOV R16, R18 ;  /* 0x0000001200107202 */ /* 0x000fe40000000f00 */
[----:B------:R-:W-:Y:S02]  /*01d0*/  MOV R20, R14 ;  /* 0x0000000e00147202 */ /* 0x000fe40000000f00 */
[----:B------:R-:W-:Y:S01]  /*01e0*/  IADD3 R19, PT, PT, -R17, RZ, RZ ;  /* 0x000000ff11137210 */ /* 0x000fe20007ffe1ff */
[----:B-1----:R-:W-:-:S04]  /*01f0*/  UIADD3 UR4, UP0, UPT, UR4, 0x10, URZ ;  /* 0x0000001004047890 */ /* 0x002fc8000ff1e0ff */
[----:B------:R-:W-:-:S12]  /*0200*/  UIADD3.X UR5, UPT, UPT, URZ, UR5, URZ, UP0, !UPT ;  /* 0x00000005ff057290 */ /* 0x000fd800087fe4ff */
.L_x_1:
[----:B------:R-:W1:Y:S01]  /*0210*/  LDC.64 R10, c[0x0][0x388] ;  /* 0x0000e200ff0a7b82 */ /* 0x000e620000000a00 */
[----:B------:R-:W-:Y:S02]  /*0220*/  MOV R2, UR4 ;  /* 0x0000000400027c02 */ /* 0x000fe40008000f00 */
[----:B------:R-:W-:-:S03]  /*0230*/  MOV R3, UR5 ;  /* 0x0000000500037c02 */ /* 0x000fc60008000f00 */
[----:B------:R-:W-:Y:S02]  /*0240*/  IMAD.WIDE R2, R16, 0x4, R2 ;  /* 0x0000000410027825 */ /* 0x000fe400078e0202 */
[----:B------:R-:W2:Y:S03]  /*0250*/  LDC R23, c[0x0][0x39c] ;  /* 0x0000e700ff177b82 */ /* 0x000ea60000000800 */
[----:B0-----:R-:W3:Y:S04]  /*0260*/  LDG.E R26, desc[UR6][R2.64+-0x10] ;  /* 0xfffff006021a7981 */ /* 0x001ee8000c1e1900 */
[----:B------:R-:W4:Y:S04]  /*0270*/  LDG.E R22, desc[UR6][R2.64+-0xc] ;  /* 0xfffff40602167981 */ /* 0x000f28000c1e1900 */
[----:B------:R-:W5:Y:S01]  /*0280*/  LDG.E R27, desc[UR6][R2.64+-0x8] ;  /* 0xfffff806021b7981 */ /* 0x000f62000c1e1900 */
[----:B-1----:R-:W-:-:S05]  /*0290*/  IMAD.WIDE R10, R20, 0x4, R10 ;  /* 0x00000004140a7825 */ /* 0x002fca00078e020a */
[----:B------:R0:W3:Y:S01]  /*02a0*/  LDG.E R28, desc[UR6][R10.64] ;  /* 0x000000060a1c7981 */ /* 0x0000e2000c1e1900 */
[----:B--2---:R-:W-:-:S05]  /*02b0*/  IMAD.WIDE R12, R23, 0x4, R10 ;  /* 0x00000004170c7825 */ /* 0x004fca00078e020a */
[----:B------:R1:W4:Y:S01]  /*02c0*/  LDG.E R21, desc[UR6][R12.64] ;  /* 0x000000060c157981 */ /* 0x000322000c1e1900 */
[----:B------:R-:W-:-:S04]  /*02d0*/  IMAD.WIDE R8, R23, 0x4, R12 ;  /* 0x0000000417087825 */ /* 0x000fc800078e020c */
[C---:B------:R-:W-:Y:S02]  /*02e0*/  IMAD.WIDE R6, R23.reuse, 0x4, R8 ;  /* 0x0000000417067825 */ /* 0x040fe400078e0208 */
[----:B------:R-:W5:Y:S02]  /*02f0*/  LDG.E R8, desc[UR6][R8.64] ;  /* 0x0000000608087981 */ /* 0x000f64000c1e1900 */
[C---:B------:R-:W-:Y:S02]  /*0300*/  IMAD.WIDE R4, R23.reuse, 0x4, R6 ;  /* 0x0000000417047825 */ /* 0x040fe400078e0206 */
[----:B------:R2:W5:Y:S02]  /*0310*/  LDG.E R29, desc[UR6][R6.64] ;  /* 0x00000006061d7981 */ /* 0x000564000c1e1900 */
[C---:B0-----:R-:W-:Y:S02]  /*0320*/  IMAD.WIDE R10, R23.reuse, 0x4, R4 ;  /* 0x00000004170a7825 */ /* 0x041fe400078e0204 */
[----:B------:R-:W5:Y:S04]  /*0330*/  LDG.E R9, desc[UR6][R2.64+0x8] ;  /* 0x0000080602097981 */ /* 0x000f68000c1e1900 */
[----:B------:R-:W5:Y:S01]  /*0340*/  LDG.E R5, desc[UR6][R4.64] ;  /* 0x0000000604057981 */ /* 0x000f62000c1e1900 */
[----:B-1----:R-:W-:-:S03]  /*0350*/  IMAD.WIDE R12, R23, 0x4, R10 ;  /* 0x00000004170c7825 */ /* 0x002fc600078e020a */
[----:B------:R-:W5:Y:S01]  /*0360*/  LDG.E R4, desc[UR6][R2.64] ;  /* 0x0000000602047981 */ /* 0x000f62000c1e1900 */
[----:B--2---:R-:W-:-:S06]  /*0370*/  IMAD.WIDE R6, R23, 0x4, R12 ;  /* 0x0000000417067825 */ /* 0x004fcc00078e020c */
[----:B------:R-:W2:Y:S01]  /*0380*/  LDG.E R7, desc[UR6][R6.64] ;  /* 0x0000000606077981 */ /* 0x000ea2000c1e1900 */
[----:B---3--:R-:W-:-:S03]  /*0390*/  FFMA R25, R26, R28, R25 ;  /* 0x0000001c1a197223 */ /* 0x008fc60000000019 */
[----:B------:R-:W3:Y:S04]  /*03a0*/  LDG.E R26, desc[UR6][R2.64+-0x4] ;  /* 0xfffffc06021a7981 */ /* 0x000ee8000c1e1900 */
[----:B------:R-:W2:Y:S04]  /*03b0*/  LDG.E R28, desc[UR6][R10.64] ;  /* 0x000000060a1c7981 */ /* 0x000ea8000c1e1900 */
[----:B------:R-:W2:Y:S04]  /*03c0*/  LDG.E R11, desc[UR6][R2.64+0x4] ;  /* 0x00000406020b7981 */ /* 0x000ea8000c1e1900 */
[----:B------:R-:W2:Y:S04]  /*03d0*/  LDG.E R10, desc[UR6][R2.64+0xc] ;  /* 0x00000c06020a7981 */ /* 0x000ea8000c1e1900 */
[----:B------:R-:W2:Y:S01]  /*03e0*/  LDG.E R2, desc[UR6][R12.64] ;  /* 0x000000060c027981 */ /* 0x000ea2000c1e1900 */
[----:B----4-:R-:W-:Y:S01]  /*03f0*/  FFMA R22, R22, R21, R25 ;  /* 0x0000001516167223 */ /* 0x010fe20000000019 */
[----:B------:R-:W-:-:S03]  /*0400*/  IADD3 R19, PT, PT, R19, 0x8, RZ ;  /* 0x0000000813137810 */ /* 0x000fc60007ffe0ff */
[----:B-----5:R-:W-:Y:S01]  /*0410*/  FFMA R27, R27, R8, R22 ;  /* 0x000000081b1b7223 */ /* 0x020fe20000000016 */
[----:B------:R-:W-:Y:S02]  /*0420*/  ISETP.NE.AND P1, PT, R19, RZ, PT ;  /* 0x000000ff1300720c */ /* 0x000fe40003f25270 */
[----:B------:R-:W-:Y:S02]  /*0430*/  LEA R20, R23, R20, 0x3 ;  /* 0x0000001417147211 */ /* 0x000fe400078e18ff */
[----:B------:R-:W-:Y:S01]  /*0440*/  IADD3 R16, PT, PT, R16, 0x8, RZ ;  /* 0x0000000810107810 */ /* 0x000fe20007ffe0ff */
[----:B---3--:R-:W-:-:S04]  /*0450*/  FFMA R27, R26, R29, R27 ;  /* 0x0000001d1a1b7223 */ /* 0x008fc8000000001b */
[----:B------:R-:W-:-:S04]  /*0460*/  FFMA R4, R4, R5, R27 ;  /* 0x0000000504047223 */ /* 0x000fc8000000001b */
[----:B--2---:R-:W-:-:S04]  /*0470*/  FFMA R4, R11, R28, R4 ;  /* 0x0000001c0b047223 */ /* 0x004fc80000000004 */
[----:B------:R-:W-:-:S04]  /*0480*/  FFMA R9, R9, R2, R4 ;  /* 0x0000000209097223 */ /* 0x000fc80000000004 */
[----:B------:R-:W-:Y:S01]  /*0490*/  FFMA R25, R10, R7, R9 ;  /* 0x000000070a197223 */ /* 0x000fe20000000009 */
[----:B------:R-:W-:Y:S06]  /*04a0*/  @P1 BRA `(.L_x_1) ;  /* 0xfffffffc00581947 */ /* 0x000fec000383ffff */
.L_x_0:
[----:B------:R-:W-:Y:S05]  /*04b0*/  @!P0 BRA `(.L_x_2) ;  /* 0x0000000000e08947 */ /* 0x000fea0003800000 */
[----:B------:R-:W-:Y:S02]  /*04c0*/  ISETP.GE.U32.AND P0, PT, R24, 0x4, PT ;  /* 0x000000041800780c */ /* 0x000fe40003f06070 */
[----:B------:R-:W-:-:S04]  /*04d0*/  LOP3.LUT R16, R0, 0x3, RZ, 0xc0, !PT ;  /* 0x0000000300107812 */ /* 0x000fc800078ec0ff */
[----:B------:R-:W-:-:S07]  /*04e0*/  ISETP.NE.AND P1, PT, R16, RZ, PT ;  /* 0x000000ff1000720c */ /* 0x000fce0003f25270 */
[----:B------:R-:W-:Y:S06]  /*04f0*/  @!P0 BRA `(.L_x_3) ;  /* 0x00000000005c8947 */ /* 0x000fec0003800000 */
[----:B------:R-:W1:Y:S01]  /*0500*/  LDC R19, c[0x0][0x39c] ;  /* 0x0000e700ff137b82 */ /* 0x000e620000000800 */
[----:B------:R-:W-:-:S07]  /*0510*/  IADD3 R5, PT, PT, R18, R17, RZ ;  /* 0x0000001112057210 */ /* 0x000fce0007ffe0ff */
[----:B------:R-:W2:Y:S08]  /*0520*/  LDC.64 R8, c[0x0][0x388] ;  /* 0x0000e200ff087b82 */ /* 0x000eb00000000a00 */
[----:B------:R-:W3:Y:S01]  /*0530*/  LDC.64 R2, c[0x0][0x380] ;  /* 0x0000e000ff027b82 */ /* 0x000ee20000000a00 */
[----:B-1----:R-:W-:-:S04]  /*0540*/  IMAD R7, R17, R19, R14 ;  /* 0x0000001311077224 */ /* 0x002fc800078e020e */
[----:B--2---:R-:W-:-:S04]  /*0550*/  IMAD.WIDE R8, R7, 0x4, R8 ;  /* 0x0000000407087825 */ /* 0x004fc800078e0208 */
[----:B------:R-:W-:Y:S02]  /*0560*/  IMAD.WIDE R10, R19, 0x4, R8 ;  /* 0x00000004130a7825 */ /* 0x000fe400078e0208 */
[----:B0-----:R-:W2:Y:S02]  /*0570*/  LDG.E R8, desc[UR6][R8.64] ;  /* 0x0000000608087981 */ /* 0x001ea4000c1e1900 */
[----:B---3--:R-:W-:-:S04]  /*0580*/  IMAD.WIDE R2, R5, 0x4, R2 ;  /* 0x0000000405027825 */ /* 0x008fc800078e0202 */
[C---:B------:R-:W-:Y:S01]  /*0590*/  IMAD.WIDE R4, R19.reuse, 0x4, R10 ;  /* 0x0000000413047825 */ /* 0x040fe200078e020a */
[----:B------:R-:W2:Y:S04]  /*05a0*/  LDG.E R12, desc[UR6][R2.64] ;  /* 0x00000006020c7981 */ /* 0x000ea8000c1e1900 */
[----:B------:R-:W3:Y:S01]  /*05b0*/  LDG.E R10, desc[UR6][R10.64] ;  /* 0x000000060a0a7981 */ /* 0x000ee2000c1e1900 */
[----:B------:R-:W-:-:S03]  /*05c0*/  IMAD.WIDE R6, R19, 0x4, R4 ;  /* 0x0000000413067825 */ /* 0x000fc600078e0204 */
[----:B------:R-:W3:Y:S04]  /*05d0*/  LDG.E R13, desc[UR6][R2.64+0x4] ;  /* 0x00000406020d7981 */ /* 0x000ee8000c1e1900 */
[----:B------:R-:W4:Y:S04]  /*05e0*/  LDG.E R20, desc[UR6][R4.64] ;  /* 0x0000000604147981 */ /* 0x000f28000c1e1900 */
[----:B------:R-:W4:Y:S04]  /*05f0*/  LDG.E R19, desc[UR6][R2.64+0x8] ;  /* 0x0000080602137981 */ /* 0x000f28000c1e1900 */
[----:B------:R-:W5:Y:S04]  /*0600*/  LDG.E R21, desc[UR6][R2.64+0xc] ;  /* 0x00000c0602157981 */ /* 0x000f68000c1e1900 */
[----:B------:R-:W5:Y:S01]  /*0610*/  LDG.E R6, desc[UR6][R6.64] ;  /* 0x0000000606067981 */ /* 0x000f62000c1e1900 */
[----:B------:R-:W-:Y:S01]  /*0620*/  IADD3 R17, PT, PT, R17, 0x4, RZ ;  /* 0x0000000411117810 */ /* 0x000fe20007ffe0ff */
[----:B--2---:R-:W-:-:S04]  /*0630*/  FFMA R12, R12, R8, R25 ;  /* 0x000000080c0c7223 */ /* 0x004fc80000000019 */
[----:B---3--:R-:W-:-:S04]  /*0640*/  FFMA R12, R13, R10, R12 ;  /* 0x0000000a0d0c7223 */ /* 0x008fc8000000000c */
[----:B----4-:R-:W-:-:S04]  /*0650*/  FFMA R12, R19, R20, R12 ;  /* 0x00000014130c7223 */ /* 0x010fc8000000000c */
[----:B-----5:R-:W-:-:S07]  /*0660*/  FFMA R25, R21, R6, R12 ;  /* 0x0000000615197223 */ /* 0x020fce000000000c */
.L_x_3:
[----:B------:R-:W-:Y:S05]  /*0670*/  @!P1 BRA `(.L_x_2) ;  /* 0x0000000000709947 */ /* 0x000fea0003800000 */
[----:B------:R-:W-:Y:S01]  /*0680*/  ISETP.NE.AND P0, PT, R16, 0x1, PT ;  /* 0x000000011000780c */ /* 0x000fe20003f05270 */
[----:B------:R-:W1:Y:S01]  /*0690*/  LDC.64 R10, c[0x0][0x388] ;  /* 0x0000e200ff0a7b82 */ /* 0x000e620000000a00 */
[----:B------:R-:W-:-:S04]  /*06a0*/  LOP3.LUT R0, R0, 0x1, RZ, 0xc0, !PT ;  /* 0x0000000100007812 */ /* 0x000fc800078ec0ff */
[----:B------:R-:W-:-:S03]  /*06b0*/  ISETP.NE.U32.AND P1, PT, R0, 0x1, PT ;  /* 0x000000010000780c */ /* 0x000fc60003f25070 */
[----:B------:R-:W2:Y:S04]  /*06c0*/  LDC.64 R6, c[0x0][0x380] ;  /* 0x0000e000ff067b82 */ /* 0x000ea80000000a00 */
[----:B------:R-:W-:-:S04]  /*06d0*/  @P0 IADD3 R9, PT, PT, R18, R17, RZ ;  /* 0x0000001112090210 */ /* 0x000fc80007ffe0ff */
[----:B------:R-:W3:Y:S08]  /*06e0*/  @P0 LDC R19, c[0x0][0x39c] ;  /* 0x0000e700ff130b82 */ /* 0x000ef00000000800 */
[----:B------:R-:W4:Y:S08]  /*06f0*/  @!P1 LDC R0, c[0x0][0x39c] ;  /* 0x0000e700ff009b82 */ /* 0x000f300000000800 */
[----:B------:R-:W5:Y:S01]  /*0700*/  LDC.64 R4, c[0x0][0x380] ;  /* 0x0000e000ff047b82 */ /* 0x000f620000000a00 */
[----:B--2---:R-:W-:-:S07]  /*0710*/  @P0 IMAD.WIDE R6, R9, 0x4, R6 ;  /* 0x0000000409060825 */ /* 0x004fce00078e0206 */
[----:B------:R-:W2:Y:S01]  /*0720*/  LDC.64 R2, c[0x0][0x388] ;  /* 0x0000e200ff027b82 */ /* 0x000ea20000000a00 */
[C---:B---3--:R-:W-:Y:S01]  /*0730*/  @P0 IMAD R13, R17.reuse, R19, R14 ;  /* 0x00000013110d0224 */ /* 0x048fe200078e020e */
[----:B------:R-:W-:-:S03]  /*0740*/  @P0 IADD3 R17, PT, PT, R17, 0x2, RZ ;  /* 0x0000000211110810 */ /* 0x000fc60007ffe0ff */
[----:B-1----:R-:W-:Y:S01]  /*0750*/  @P0 IMAD.WIDE R10, R13, 0x4, R10 ;  /* 0x000000040d0a0825 */ /* 0x002fe200078e020a */
[----:B------:R-:W-:-:S03]  /*0760*/  @!P1 IADD3 R13, PT, PT, R18, R17, RZ ;  /* 0x00000011120d9210 */ /* 0x000fc60007ffe0ff */
[----:B----4-:R-:W-:Y:S01]  /*0770*/  @!P1 IMAD R17, R17, R0, R14 ;  /* 0x0000000011119224 */ /* 0x010fe200078e020e */
[----:B0-----:R-:W3:Y:S01]  /*0780*/  @P0 LDG.E R12, desc[UR6][R10.64] ;  /* 0x000000060a0c0981 */ /* 0x001ee2000c1e1900 */
[----:B------:R-:W-:-:S03]  /*0790*/  @P0 IMAD.WIDE R8, R19, 0x4, R10 ;  /* 0x0000000413080825 */ /* 0x000fc600078e020a */
[----:B------:R-:W3:Y:S01]  /*07a0*/  @P0 LDG.E R0, desc[UR6][R6.64] ;  /* 0x0000000606000981 */ /* 0x000ee2000c1e1900 */
[----:B-----5:R-:W-:-:S03]  /*07b0*/  @!P1 IMAD.WIDE R4, R13, 0x4, R4 ;  /* 0x000000040d049825 */ /* 0x020fc600078e0204 */
[----:B------:R-:W4:Y:S04]  /*07c0*/  @P0 LDG.E R19, desc[UR6][R6.64+0x4] ;  /* 0x0000040606130981 */ /* 0x000f28000c1e1900 */
[----:B------:R-:W4:Y:S01]  /*07d0*/  @P0 LDG.E R8, desc[UR6][R8.64] ;  /* 0x0000000608080981 */ /* 0x000f22000c1e1900 */
[----:B--2---:R-:W-:-:S03]  /*07e0*/  @!P1 IMAD.WIDE R2, R17, 0x4, R2 ;  /* 0x0000000411029825 */ /* 0x004fc600078e0202 */
[----:B------:R-:W2:Y:S04]  /*07f0*/  @!P1 LDG.E R4, desc[UR6][R4.64] ;  /* 0x0000000604049981 */ /* 0x000ea8000c1e1900 */
[----:B------:R-:W2:Y:S01]  /*0800*/  @!P1 LDG.E R2, desc[UR6][R2.64] ;  /* 0x0000000602029981 */ /* 0x000ea2000c1e1900 */
[----:B---3--:R-:W-:-:S04]  /*0810*/  @P0 FFMA R0, R0, R12, R25 ;  /* 0x0000000c00000223 */ /* 0x008fc80000000019 */
[----:B----4-:R-:W-:-:S04]  /*0820*/  @P0 FFMA R25, R19, R8, R0 ;  /* 0x0000000813190223 */ /* 0x010fc80000000000 */
[----:B--2---:R-:W-:-:S07]  /*0830*/  @!P1 FFMA R25, R4, R2, R25 ;  /* 0x0000000204199223 */ /* 0x004fce0000000019 */
.L_x_2:
[----:B------:R-:W1:Y:S01]  /*0840*/  LDC.64 R2, c[0x0][0x390] ;  /* 0x0000e400ff027b82 */ /* 0x000e620000000a00 */
[----:B------:R-:W2:Y:S02]  /*0850*/  LDCU UR4, c[0x0][0x39c] ;  /* 0x00007380ff0477ac */ /* 0x000ea40008000800 */
[----:B--2---:R-:W-:-:S04]  /*0860*/  IMAD R15, R15, UR4, R14 ;  /* 0x000000040f0f7c24 */ /* 0x004fc8000f8e020e */
[----:B-1----:R-:W-:-:S05]  /*0870*/  IMAD.WIDE R2, R15, 0x4, R2 ;  /* 0x000000040f027825 */ /* 0x002fca00078e0202 */
[----:B0-----:R-:W-:Y:S01]  /*0880*/  STG.E desc[UR6][R2.64], R25 ;  /* 0x0000001902007986 */ /* 0x001fe2000c101906 */
[----:B------:R-:W-:Y:S05]  /*0890*/  EXIT ;  /* 0x000000000000794d */ /* 0x000fea0003800000 */
.L_x_4:
[----:B------:R-:W-:-:S00]  /*08a0*/  BRA `(.L_x_4) ;  /* 0xfffffffc00fc7947 */ /* 0x000fc0000383ffff */
[----:B------:R-:W-:-:S00]  /*08b0*/  NOP ;  /* 0x0000000000007918 */ /* 0x000fc00000000000 */
        /* <DEDUP_REMOVED lines=12> */
.L_x_109:


//--------------------- .text._Z14softmax_kernelPfi --------------------------
	.section	.text._Z14softmax_kernelPfi,"ax",@progbits
	.align	128
        .global         _Z14softmax_kernelPfi
        .type           _Z14softmax_kernelPfi,@function
        .size           _Z14softmax_kernelPfi,(.L_x_106 - _Z14softmax_kernelPfi)
        .other          _Z14softmax_kernelPfi,@"STO_CUDA_ENTRY STV_DEFAULT"
_Z14softmax_kernelPfi:
.text._Z14softmax_kernelPfi:
[----:B------:R-:W-:Y:S01]  /*0000*/  LDC R1, c[0x0][0x37c] ;  /* 0x0000df00ff017b82 */ /* 0x000fe20000000800 */
[----:B------:R-:W0:Y:S07]  /*0010*/  S2R R3, SR_TID.Y ;  /* 0x0000000000037919 */ /* 0x000e2e0000002200 */
[----:B------:R-:W0:Y:S01]  /*0020*/  S2UR UR4, SR_CTAID.Y ;  /* 0x00000000000479c3 */ /* 0x000e220000002600 */
[----:B------:R-:W1:Y:S07]  /*0030*/  LDCU UR5, c[0x0][0x388] ;  /* 0x00007100ff0577ac */ /* 0x000e6e0008000800 */
[----:B------:R-:W0:Y:S02]  /*0040*/  LDC R0, c[0x0][0x364] ;  /* 0x0000d900ff007b82 */ /* 0x000e240000000800 */
[----:B0-----:R-:W-:-:S05]  /*0050*/  IMAD R0, R0, UR4, R3 ;  /* 0x0000000400007c24 */ /* 0x001fca000f8e0203 */
[----:B-1----:R-:W-:-:S13]  /*0060*/  ISETP.GE.AND P0, PT, R0, UR5, PT ;  /* 0x0000000500007c0c */ /* 0x002fda000bf06270 */
[----:B------:R-:W-:Y:S05]  /*0070*/  @P0 EXIT ;  /* 0x000000000000094d */ /* 0x000fea0003800000 */
[----:B------:R-:W0:Y:S01]  /*0080*/  S2R R3, SR_CTAID.Z ;  /* 0x0000000000037919 */ /* 0x000e220000002700 */
[----:B------:R-:W1:Y:S01]  /*0090*/  LDCU.64 UR8, c[0x0][0x380] ;  /* 0x00007000ff0877ac */ /* 0x000e620008000a00 */
[----:B------:R-:W-:Y:S01]  /*00a0*/  UISETP.GE.U32.AND UP0, UPT, UR5, 0x10, UPT ;  /* 0x000000100500788c */ /* 0x000fe2000bf06070 */
[----:B------:R-:W-:Y:S01]  /*00b0*/  UMOV UR6, 0x20 ;  /* 0x0000002000067882 */ /* 0x000fe20000000000 */
[----:B------:R-:W-:Y:S01]  /*00c0*/  UMOV UR7, 0x0 ;  /* 0x0000000000077882 */ /* 0x000fe20000000000 */
[----:B------:R-:W-:Y:S01]  /*00d0*/  ULOP3.LUT UR10, UR5, 0xf, URZ, 0xc0, !UPT ;  /* 0x0000000f050a7892 */ /* 0x000fe2000f8ec0ff */
[----:B------:R-:W-:Y:S01]  /*00e0*/  UMOV UR4, URZ ;  /* 0x000000ff00047c82 */ /* 0x000fe20008000000 */
[----:B------:R-:W2:Y:S01]  /*00f0*/  LDCU.64 UR12, c[0x0][0x358] ;  /* 0x00006b00ff0c77ac */ /* 0x000ea20008000a00 */
[----:B-1----:R-:W-:Y:S01]  /*0100*/  UIMAD.WIDE.U32 UR6, UR8, 0x1, UR6 ;  /* 0x00000001080678a5 */ /* 0x002fe2000f8e0006 */
[----:B0-----:R-:W-:Y:S02]  /*0110*/  IMAD R2, R3, UR5, R0 ;  /* 0x0000000503027c24 */ /* 0x001fe4000f8e0200 */
[----:B------:R-:W-:-:S02]  /*0120*/  HFMA2 R0, -RZ, RZ, -598.5, 40320 ;  /* 0xe0ad78ecff007431 */ /* 0x000fc400000001ff */
[----:B------:R-:W-:Y:S01]  /*0130*/  IMAD R2, R2, UR5, RZ ;  /* 0x0000000502027c24 */ /* 0x000fe2000f8e02ff */
[----:B--2---:R-:W-:Y:S06]  /*0140*/  BRA.U !UP0, `(.L_x_5) ;  /* 0x0000000108f87547 */ /* 0x004fec000b800000 */
[----:B------:R-:W-:Y:S01]  /*0150*/  ULOP3.LUT UR4, UR5, 0x7ffffff0, URZ, 0xc0, !UPT ;  /* 0x7ffffff005047892 */ /* 0x000fe2000f8ec0ff */
[----:B------:R-:W-:Y:S01]  /*0160*/  MOV R0, 0xe0ad78ec ;  /* 0xe0ad78ec00007802 */ /* 0x000fe20000000f00 */
[----:B------:R-:W-:Y:S01]  /*0170*/  UIADD3 UR5, UPT, UPT, UR7, UR9, URZ ;  /* 0x0000000907057290 */ /* 0x000fe2000fffe0ff */
[----:B------:R-:W-:Y:S01]  /*0180*/  MOV R3, R2 ;  /* 0x0000000200037202 */ /* 0x000fe20000000f00 */
[----:B------:R-:W-:-:S12]  /*0190*/  UIADD3 UR8, UPT, UPT, -UR4, URZ, URZ ;  /* 0x000000ff04087290 */ /* 0x000fd8000fffe1ff */
.L_x_6:
[----:B------:R-:W-:Y:S02]  /*01a0*/  MOV R6, UR6 ;  /* 0x0000000600067c02 */ /* 0x000fe40008000f00 */
[----:B------:R-:W-:Y:S02]  /*01b0*/  MOV R5, UR5 ;  /* 0x0000000500057c02 */ /* 0x000fe40008000f00 */
[----:B------:R-:W-:Y:S02]  /*01c0*/  MOV R4, R6 ;  /* 0x0000000600047202 */ /* 0x000fe40000000f00 */
[----:B------:R-:W-:-:S03]  /*01d0*/  MOV R7, UR7 ;  /* 0x0000000700077c02 */ /* 0x000fc60008000f00 */
[----:B------:R-:W-:-:S05]  /*01e0*/  IMAD.WIDE R4, R3, 0x4, R4 ;  /* 0x0000000403047825 */ /* 0x000fca00078e0204 */
[----:B------:R-:W2:Y:S04]  /*01f0*/  LDG.E R13, desc[UR12][R4.64+-0x20] ;  /* 0xffffe00c040d7981 */ /* 0x000ea8000c1e1900 */
[----:B------:R-:W3:Y:S04]  /*0200*/  LDG.E R15, desc[UR12][R4.64+-0x1c] ;  /* 0xffffe40c040f7981 */ /* 0x000ee8000c1e1900 */
[----:B------:R-:W4:Y:S04]  /*0210*/  LDG.E R17, desc[UR12][R4.64+-0x18] ;  /* 0xffffe80c04117981 */ /* 0x000f28000c1e1900 */
[----:B------:R-:W5:Y:S04]  /*0220*/  LDG.E R19, desc[UR12][R4.64+-0x14] ;  /* 0xffffec0c04137981 */ /* 0x000f68000c1e1900 */
        /* <DEDUP_REMOVED lines=11> */
[----:B------:R-:W5:Y:S01]  /*02e0*/  LDG.E R12, desc[UR12][R4.64+0x1c] ;  /* 0x00001c0c040c7981 */ /* 0x000f62000c1e1900 */
[----:B------:R-:W-:Y:S01]  /*02f0*/  UIADD3 UR8, UPT, UPT, UR8, 0x10, URZ ;  /* 0x0000001008087890 */ /* 0x000fe2000fffe0ff */
[----:B------:R-:W-:-:S03]  /*0300*/  IADD3 R3, PT, PT, R3, 0x10, RZ ;  /* 0x0000001003037810 */ /* 0x000fc60007ffe0ff */
[----:B------:R-:W-:Y:S01]  /*0310*/  UISETP.NE.AND UP0, UPT, UR8, URZ, UPT ;  /* 0x000000ff0800728c */ /* 0x000fe2000bf05270 */
[----:B--2---:R-:W-:-:S04]  /*0320*/  FSETP.GT.AND P0, PT, R13, R0, PT ;  /* 0x000000000d00720b */ /* 0x004fc80003f04000 */
[----:B------:R-:W-:-:S04]  /*0330*/  FSEL R0, R13, R0, P0 ;  /* 0x000000000d007208 */ /* 0x000fc80000000000 */
[----:B---3--:R-:W-:-:S04]  /*0340*/  FSETP.GT.AND P0, PT, R15, R0, PT ;  /* 0x000000000f00720b */ /* 0x008fc80003f04000 */
[----:B------:R-:W-:-:S04]  /*0350*/  FSEL R0, R15, R0, P0 ;  /* 0x000000000f007208 */ /* 0x000fc80000000000 */
[----:B----4-:R-:W-:-:S04]  /*0360*/  FSETP.GT.AND P0, PT, R17, R0, PT ;  /* 0x000000001100720b */ /* 0x010fc80003f04000 */
[----:B------:R-:W-:-:S04]  /*0370*/  FSEL R0, R17, R0, P0 ;  /* 0x0000000011007208 */ /* 0x000fc80000000000 */
[----:B-----5:R-:W-:-:S04]  /*0380*/  FSETP.GT.AND P0, PT, R19, R0, PT ;  /* 0x000000001300720b */ /* 0x020fc80003f04000 */
[----:B------:R-:W-:-:S04]  /*0390*/  FSEL R0, R19, R0, P0 ;  /* 0x0000000013007208 */ /* 0x000fc80000000000 */
[----:B------:R-:W-:-:S04]  /*03a0*/  FSETP.GT.AND P0, PT, R21, R0, PT ;  /* 0x000000001500720b */ /* 0x000fc80003f04000 */
        /* <DEDUP_REMOVED lines=22> */
[----:B------:R-:W-:Y:S01]  /*0510*/  FSEL R0, R12, R7, P0 ;  /* 0x000000070c007208 */ /* 0x000fe20000000000 */
[----:B------:R-:W-:Y:S08]  /*0520*/  BRA.U UP0, `(.L_x_6) ;  /* 0xfffffffd001c7547 */ /* 0x000ff0000b83ffff */
.L_x_5:
[----:B------:R-:W-:-:S09]  /*0530*/  UISETP.NE.AND UP0, UPT, UR10, URZ, UPT ;  /* 0x000000ff0a00728c */ /* 0x000fd2000bf05270 */
[----:B------:R-:W-:Y:S05]  /*0540*/  BRA.U !UP0, `(.L_x_7) ;  /* 0x0000000508087547 */ /* 0x000fea000b800000 */
[----:B------:R-:W0:Y:S01]  /*0550*/  LDCU UR5, c[0x0][0x388] ;  /* 0x00007100ff0577ac */ /* 0x000e220008000800 */
[----:B------:R-:W-:Y:S02]  /*0560*/  UISETP.GE.U32.AND UP0, UPT, UR10, 0x8, UPT ;  /* 0x000000080a00788c */ /* 0x000fe4000bf06070 */
[----:B0-----:R-:W-:-:S04]  /*0570*/  ULOP3.LUT UR6, UR5, 0x7, URZ, 0xc0, !UPT ;  /* 0x0000000705067892 */ /* 0x001fc8000f8ec0ff */
[----:B------:R-:W-:-:S03]  /*0580*/  UISETP.NE.AND UP1, UPT, UR6, URZ, UPT ;  /* 0x000000ff0600728c */ /* 0x000fc6000bf25270 */
[----:B------:R-:W-:Y:S08]  /*0590*/  BRA.U !UP0, `(.L_x_8) ;  /* 0x0000000108707547 */ /* 0x000ff0000b800000 */
[----:B------:R-:W0:Y:S01]  /*05a0*/  LDC.64 R4, c[0x0][0x380] ;  /* 0x0000e000ff047b82 */ /* 0x000e220000000a00 */
[----:B------:R-:W-:-:S05]  /*05b0*/  IADD3 R3, PT, PT, R2, UR4, RZ ;  /* 0x0000000402037c10 */ /* 0x000fca000fffe0ff */
[----:B0-----:R-:W-:-:S05]  /*05c0*/  IMAD.WIDE R4, R3, 0x4, R4 ;  /* 0x0000000403047825 */ /* 0x001fca00078e0204 */
[----:B------:R-:W2:Y:S04]  /*05d0*/  LDG.E R3, desc[UR12][R4.64] ;  /* 0x0000000c04037981 */ /* 0x000ea8000c1e1900 */
[----:B------:R-:W3:Y:S04]  /*05e0*/  LDG.E R7, desc[UR12][R4.64+0x4] ;  /* 0x0000040c04077981 */ /* 0x000ee8000c1e1900 */
[----:B------:R-:W4:Y:S04]  /*05f0*/  LDG.E R9, desc[UR12][R4.64+0x8] ;  /* 0x0000080c04097981 */ /* 0x000f28000c1e1900 */
[----:B------:R-:W5:Y:S04]  /*0600*/  LDG.E R11, desc[UR12][R4.64+0xc] ;  /* 0x00000c0c040b7981 */ /* 0x000f68000c1e1900 */
[----:B------:R-:W5:Y:S04]  /*0610*/  LDG.E R13, desc[UR12][R4.64+0x10] ;  /* 0x0000100c040d7981 */ /* 0x000f68000c1e1900 */
[----:B------:R-:W5:Y:S04]  /*0620*/  LDG.E R15, desc[UR12][R4.64+0x14] ;  /* 0x0000140c040f7981 */ /* 0x000f68000c1e1900 */
[----:B------:R-:W5:Y:S04]  /*0630*/  LDG.E R17, desc[UR12][R4.64+0x18] ;  /* 0x0000180c04117981 */ /* 0x000f68000c1e1900 */
[----:B------:R-:W5:Y:S01]  /*0640*/  LDG.E R19, desc[UR12][R4.64+0x1c] ;  /* 0x00001c0c04137981 */ /* 0x000f62000c1e1900 */
[----:B------:R-:W-:Y:S01]  /*0650*/  UIADD3 UR4, UPT, UPT, UR4, 0x8, URZ ;  /* 0x0000000804047890 */ /* 0x000fe2000fffe0ff */
        /* <DEDUP_REMOVED lines=15> */
[----:B------:R-:W-:-:S09]  /*0750*/  FSEL R0, R19, R0, P0 ;  /* 0x0000000013007208 */ /* 0x000fd20000000000 */
.L_x_8:
[----:B------:R-:W-:Y:S05]  /*0760*/  BRA.U !UP1, `(.L_x_7) ;  /* 0x0000000109807547 */ /* 0x000fea000b800000 */
[----:B------:R-:W-:Y:S02]  /*0770*/  UISETP.GE.U32.AND UP0, UPT, UR6, 0x4, UPT ;  /* 0x000000040600788c */ /* 0x000fe4000bf06070 */
[----:B------:R-:W-:-:S04]  /*0780*/  ULOP3.LUT UR5, UR5, 0x3, URZ, 0xc0, !UPT ;  /* 0x0000000305057892 */ /* 0x000fc8000f8ec0ff */
        /* <DEDUP_REMOVED lines=17> */
[----:B------:R-:W-:-:S09]  /*08a0*/  FSEL R0, R11, R0, P0 ;  /* 0x000000000b007208 */ /* 0x000fd20000000000 */
.L_x_9:
[----:B------:R-:W-:Y:S05]  /*08b0*/  BRA.U !UP1, `(.L_x_7) ;  /* 0x00000001092c7547 */ /* 0x000fea000b800000 */
[----:B------:R-:W0:Y:S01]  /*08c0*/  LDC.64 R6, c[0x0][0x380] ;  /* 0x0000e000ff067b82 */ /* 0x000e220000000a00 */
[----:B------:R-:W-:Y:S01]  /*08d0*/  IADD3 R3, PT, PT, R2, UR4, RZ ;  /* 0x0000000402037c10 */ /* 0x000fe2000fffe0ff */
[----:B------:R-:W-:-:S12]  /*08e0*/  UIADD3 UR5, UPT, UPT, -UR5, URZ, URZ ;  /* 0x000000ff05057290 */ /* 0x000fd8000fffe1ff */
.L_x_10:
[----:B0-----:R-:W-:-:S06]  /*08f0*/  IMAD.WIDE R4, R3, 0x4, R6 ;  /* 0x0000000403047825 */ /* 0x001fcc00078e0206 */
[----:B------:R-:W2:Y:S01]  /*0900*/  LDG.E R5, desc[UR12][R4.64] ;  /* 0x0000000c04057981 */ /* 0x000ea2000c1e1900 */
[----:B------:R-:W-:Y:S01]  /*0910*/  UIADD3 UR5, UPT, UPT, UR5, 0x1, URZ ;  /* 0x0000000105057890 */ /* 0x000fe2000fffe0ff */
[----:B------:R-:W-:-:S03]  /*0920*/  IADD3 R3, PT, PT, R3, 0x1, RZ ;  /* 0x0000000103037810 */ /* 0x000fc60007ffe0ff */
[----:B------:R-:W-:Y:S01]  /*0930*/  UISETP.NE.AND UP0, UPT, UR5, URZ, UPT ;  /* 0x000000ff0500728c */ /* 0x000fe2000bf05270 */
[----:B--2---:R-:W-:-:S04]  /*0940*/  FSETP.GT.AND P0, PT, R5, R0, PT ;  /* 0x000000000500720b */ /* 0x004fc80003f04000 */
[----:B------:R-:W-:-:S04]  /*0950*/  FSEL R0, R5, R0, P0 ;  /* 0x0000000005007208 */ /* 0x000fc80000000000 */
[----:B------:R-:W-:Y:S05]  /*0960*/  BRA.U UP0, `(.L_x_10) ;  /* 0xfffffffd00e07547 */ /* 0x000fea000b83ffff */
.L_x_7:
[----:B------:R-:W0:Y:S01]  /*0970*/  LDCU UR5, c[0x0][0x388] ;  /* 0x00007100ff0577ac */ /* 0x000e220008000800 */
[----:B------:R-:W-:Y:S01]  /*0980*/  HFMA2 R3, -RZ, RZ, 0, 0 ;  /* 0x00000000ff037431 */ /* 0x000fe200000001ff */
[----:B------:R-:W-:Y:S01]  /*0990*/  UMOV UR4, URZ ;  /* 0x000000ff00047c82 */ /* 0x000fe20008000000 */
[----:B0-----:R-:W-:Y:S02]  /*09a0*/  UISETP.GE.U32.AND UP1, UPT, UR5, 0x8, UPT ;  /* 0x000000080500788c */ /* 0x001fe4000bf26070 */
[----:B------:R-:W-:-:S04]  /*09b0*/  ULOP3.LUT UR9, UR5, 0x7, URZ, 0xc0, !UPT ;  /* 0x0000000705097892 */ /* 0x000fc8000f8ec0ff */
[----:B------:R-:W-:-:S03]  /*09c0*/  UISETP.NE.AND UP0, UPT, UR9, URZ, UPT ;  /* 0x000000ff0900728c */ /* 0x000fc6000bf05270 */
[----:B------:R-:W-:Y:S08]  /*09d0*/  BRA.U !UP1, `(.L_x_11) ;  /* 0x0000000509c07547 */ /* 0x000ff0000b800000 */
[----:B------:R-:W0:Y:S01]  /*09e0*/  LDCU.64 UR6, c[0x0][0x380] ;  /* 0x00007000ff0677ac */ /* 0x000e220008000a00 */
[----:B------:R-:W-:Y:S02]  /*09f0*/  MOV R3, RZ ;  /* 0x000000ff00037202 */ /* 0x000fe40000000f00 */
[----:B------:R-:W-:Y:S01]  /*0a00*/  MOV R6, R2 ;  /* 0x0000000200067202 */ /* 0x000fe20000000f00 */
[----:B------:R-:W-:-:S04]  /*0a10*/  ULOP3.LUT UR4, UR5, 0x7ffffff8, URZ, 0xc0, !UPT ;  /* 0x7ffffff805047892 */ /* 0x000fc8000f8ec0ff */
[----:B------:R-:W-:Y:S02]  /*0a20*/  UIADD3 UR8, UPT, UPT, -UR4, URZ, URZ ;  /* 0x000000ff04087290 */ /* 0x000fe4000fffe1ff */
[----:B0-----:R-:W-:-:S04]  /*0a30*/  UIADD3 UR5, UP1, UPT, UR6, 0x10, URZ ;  /* 0x0000001006057890 */ /* 0x001fc8000ff3e0ff */
[----:B------:R-:W-:-:S12]  /*0a40*/  UIADD3.X UR6, UPT, UPT, URZ, UR7, URZ, UP1, !UPT ;  /* 0x00000007ff067290 */ /* 0x000fd80008ffe4ff */
.L_x_12:
[----:B-1----:R-:W-:Y:S02]  /*0a50*/  MOV R4, UR5 ;  /* 0x0000000500047c02 */ /* 0x002fe40008000f00 */
        /* <DEDUP_REMOVED lines=10> */
[----:B------:R-:W-:Y:S01]  /*0b00*/  HFMA2 R14, -RZ, RZ, 3.7421875, 0 ;  /* 0x437c0000ff0e7431 */ /* 0x000fe200000001ff */
[----:B------:R-:W-:Y:S01]  /*0b10*/  MOV R13, 0x3bbb989d ;  /* 0x3bbb989d000d7802 */ /* 0x000fe20000000f00 */
[----:B------:R-:W-:Y:S01]  /*0b20*/  UIADD3 UR8, UPT, UPT, UR8, 0x8, URZ ;  /* 0x0000000808087890 */ /* 0x000fe2000fffe0ff */
[----:B------:R-:W-:-:S03]  /*0b30*/  IADD3 R6, PT, PT, R6, 0x8, RZ ;  /* 0x0000000806067810 */ /* 0x000fc60007ffe0ff */
[----:B------:R-:W-:Y:S01]  /*0b40*/  UISETP.NE.AND UP1, UPT, UR8, URZ, UPT ;  /* 0x000000ff0800728c */ /* 0x000fe2000bf25270 */
[----:B--2---:R-:W-:-:S04]  /*0b50*/  FADD R10, R7, -R0 ;  /* 0x80000000070a7221 */ /* 0x004fc80000000000 */
[----:B------:R-:W-:Y:S01]  /*0b60*/  FFMA.SAT R7, R10, R13, 0.5 ;  /* 0x3f0000000a077423 */ /* 0x000fe2000000200d */
[----:B---3--:R-:W-:-:S03]  /*0b70*/  FADD R12, R9, -R0 ;  /* 0x80000000090c7221 */ /* 0x008fc60000000000 */
[-C--:B------:R-:W-:Y:S01]  /*0b80*/  FFMA.RM R8, R7, R14.reuse, 12582913 ;  /* 0x4b40000107087423 */ /* 0x080fe2000000400e */
[-C--:B------:R-:W-:Y:S01]  /*0b90*/  FFMA.SAT R7, R12, R13.reuse, 0.5 ;  /* 0x3f0000000c077423 */ /* 0x080fe2000000200d */
[--C-:B----4-:R-:W-:Y:S02]  /*0ba0*/  FADD R16, R15, -R0.reuse ;  /* 0x800000000f107221 */ /* 0x110fe40000000000 */
[----:B------:R-:W-:Y:S01]  /*0bb0*/  FADD R9, R8, -12583039 ;  /* 0xcb40007f08097421 */ /* 0x000fe20000000000 */
[-C--:B------:R-:W-:Y:S01]  /*0bc0*/  FFMA.RM R7, R7, R14.reuse, 12582913 ;  /* 0x4b40000107077423 */ /* 0x080fe2000000400e */
[-C--:B------:R-:W-:Y:S01]  /*0bd0*/  FFMA.SAT R23, R16, R13.reuse, 0.5 ;  /* 0x3f00000010177423 */ /* 0x080fe2000000200d */
[--C-:B-----5:R-:W-:Y:S01]  /*0be0*/  FADD R18, R25, -R0.reuse ;  /* 0x8000000019127221 */ /* 0x120fe20000000000 */
[----:B------:R-:W-:Y:S01]  /*0bf0*/  FFMA R9, R10, 1.4426950216293334961, -R9 ;  /* 0x3fb8aa3b0a097823 */ /* 0x000fe20000000809 */
[----:B------:R-:W-:Y:S01]  /*0c00*/  FADD R15, R7, -12583039 ;  /* 0xcb40007f070f7421 */ /* 0x000fe20000000000 */
[--C-:B------:R-:W-:Y:S01]  /*0c10*/  FADD R20, R11, -R0.reuse ;  /* 0x800000000b147221 */ /* 0x100fe20000000000 */
[-C--:B------:R-:W-:Y:S01]  /*0c20*/  FFMA.SAT R25, R18, R13.reuse, 0.5 ;  /* 0x3f00000012197423 */ /* 0x080fe2000000200d */
[----:B------:R-:W-:Y:S01]  /*0c30*/  FFMA R10, R10, 1.925963033500011079e-08, R9 ;  /* 0x32a570600a0a7823 */ /* 0x000fe20000000009 */
[C---:B------:R-:W-:Y:S01]  /*0c40*/  FFMA R15, R12.reuse, 1.4426950216293334961, -R15 ;  /* 0x3fb8aa3b0c0f7823 */ /* 0x040fe2000000080f */
[-C--:B------:R-:W-:Y:S01]  /*0c50*/  FFMA.RM R9, R23, R14.reuse, 12582913 ;  /* 0x4b40000117097423 */ /* 0x080fe2000000400e */
[-C--:B------:R-:W-:Y:S01]  /*0c60*/  FFMA.RM R11, R25, R14.reuse, 12582913 ;  /* 0x4b400001190b7423 */ /* 0x080fe2000000400e */
[--C-:B------:R-:W-:Y:S01]  /*0c70*/  FADD R22, R21, -R0.reuse ;  /* 0x8000000015167221 */ /* 0x100fe20000000000 */
[----:B------:R-:W-:Y:S01]  /*0c80*/  FFMA R12, R12, 1.925963033500011079e-08, R15 ;  /* 0x32a570600c0c7823 */ /* 0x000fe2000000000f */
[----:B------:R-:W-:Y:S01]  /*0c90*/  FADD R23, R9, -12583039 ;  /* 0xcb40007f09177421 */ /* 0x000fe20000000000 */
[-C--:B------:R-:W-:Y:S01]  /*0ca0*/  FFMA.SAT R15, R20, R13.reuse, 0.5 ;  /* 0x3f000000140f7423 */ /* 0x080fe2000000200d */
[----:B------:R-:W-:Y:S01]  /*0cb0*/  FADD R25, R11, -12583039 ;  /* 0xcb40007f0b197421 */ /* 0x000fe20000000000 */
[--C-:B------:R-:W-:Y:S01]  /*0cc0*/  FADD R24, R19, -R0.reuse ;  /* 0x8000000013187221 */ /* 0x100fe20000000000 */
[----:B------:R-:W-:Y:S01]  /*0cd0*/  FFMA R23, R16, 1.4426950216293334961, -R23 ;  /* 0x3fb8aa3b10177823 */ /* 0x000fe20000000817 */
[-C--:B------:R-:W-:Y:S01]  /*0ce0*/  FFMA.RM R15, R15, R14.reuse, 12582913 ;  /* 0x4b4000010f0f7423 */ /* 0x080fe2000000400e */
[----:B------:R-:W-:Y:S01]  /*0cf0*/  FFMA R25, R18, 1.4426950216293334961, -R25 ;  /* 0x3fb8aa3b12197823 */ /* 0x000fe20000000819 */
[----:B------:R-:W-:Y:S01]  /*0d00*/  FADD R26, R17, -R0 ;  /* 0x80000000111a7221 */ /* 0x000fe20000000000 */
[----:B------:R-:W-:Y:S01]  /*0d10*/  FFMA R16, R16, 1.925963033500011079e-08, R23 ;  /* 0x32a5706010107823 */ /* 0x000fe20000000017 */
[----:B------:R-:W-:Y:S01]  /*0d20*/  FADD R21, R15, -12583039 ;  /* 0xcb40007f0f157421 */ /* 0x000fe20000000000 */
[-C--:B------:R-:W-:Y:S01]  /*0d30*/  FFMA.SAT R23, R22, R13.reuse, 0.5 ;  /* 0x3f00000016177423 */ /* 0x080fe2000000200d */
[----:B------:R-:W0:Y:S01]  /*0d40*/  MUFU.EX2 R10, R10 ;  /* 0x0000000a000a7308 */ /* 0x000e220000000800 */
[----:B------:R-:W-:Y:S01]  /*0d50*/  FFMA R18, R18, 1.925963033500011079e-08, R25 ;  /* 0x32a5706012127823 */ /* 0x000fe20000000019 */
[----:B------:R-:W-:Y:S01]  /*0d60*/  FFMA R21, R20, 1.4426950216293334961, -R21 ;  /* 0x3fb8aa3b14157823 */ /* 0x000fe20000000815 */
[-C--:B------:R-:W-:Y:S01]  /*0d70*/  FFMA.RM R19, R23, R14.reuse, 12582913 ;  /* 0x4b40000117137423 */ /* 0x080fe2000000400e */
[-C--:B------:R-:W-:Y:S01]  /*0d80*/  FFMA.SAT R25, R24, R13.reuse, 0.5 ;  /* 0x3f00000018197423 */ /* 0x080fe2000000200d */
[----:B------:R-:W-:Y:S01]  /*0d90*/  FFMA.SAT R27, R26, R13, 0.5 ;  /* 0x3f0000001a1b7423 */ /* 0x000fe2000000200d */
[----:B------:R-:W-:Y:S01]  /*0da0*/  FFMA R23, R20, 1.925963033500011079e-08, R21 ;  /* 0x32a5706014177823 */ /* 0x000fe20000000015 */
[----:B------:R-:W-:Y:S01]  /*0db0*/  FADD R21, R19, -12583039 ;  /* 0xcb40007f13157421 */ /* 0x000fe20000000000 */
[----:B------:R-:W1:Y:S01]  /*0dc0*/  MUFU.EX2 R12, R12 ;  /* 0x0000000c000c7308 */ /* 0x000e620000000800 */
[-C--:B------:R-:W-:Y:S01]  /*0dd0*/  FFMA.RM R20, R25, R14.reuse, 12582913 ;  /* 0x4b40000119147423 */ /* 0x080fe2000000400e */
[----:B------:R-:W-:Y:S01]  /*0de0*/  FFMA.RM R14, R27, R14, 12582913 ;  /* 0x4b4000011b0e7423 */ /* 0x000fe2000000400e */
[----:B------:R-:W-:Y:S01]  /*0df0*/  FFMA R21, R22, 1.4426950216293334961, -R21 ;  /* 0x3fb8aa3b16157823 */ /* 0x000fe20000000815 */
[----:B------:R-:W-:Y:S01]  /*0e00*/  SHF.L.U32 R7, R7, 0x17, RZ ;  /* 0x0000001707077819 */ /* 0x000fe200000006ff */
[----:B------:R-:W-:Y:S01]  /*0e10*/  FADD R25, R20, -12583039 ;  /* 0xcb40007f14197421 */ /* 0x000fe20000000000 */
[----:B------:R-:W-:Y:S01]  /*0e20*/  FADD R27, R14, -12583039 ;  /* 0xcb40007f0e1b7421 */ /* 0x000fe20000000000 */
[----:B------:R-:W-:Y:S01]  /*0e30*/  FFMA R13, R22, 1.925963033500011079e-08, R21 ;  /* 0x32a57060160d7823 */ /* 0x000fe20000000015 */
[----:B------:R-:W-:Y:S01]  /*0e40*/  SHF.L.U32 R21, R8, 0x17, RZ ;  /* 0x0000001708157819 */ /* 0x000fe200000006ff */
[----:B------:R-:W-:Y:S01]  /*0e50*/  FFMA R25, R24, 1.4426950216293334961, -R25 ;  /* 0x3fb8aa3b18197823 */ /* 0x000fe20000000819 */
[----:B------:R-:W-:Y:S01]  /*0e60*/  FFMA R27, R26, 1.4426950216293334961, -R27 ;  /* 0x3fb8aa3b1a1b7823 */ /* 0x000fe2000000081b */
[----:B------:R-:W2:Y:S01]  /*0e70*/  MUFU.EX2 R16, R16 ;  /* 0x0000001000107308 */ /* 0x000ea20000000800 */
[----:B------:R-:W-:Y:S01]  /*0e80*/  SHF.L.U32 R9, R9, 0x17, RZ ;  /* 0x0000001709097819 */ /* 0x000fe200000006ff */
[----:B0-----:R-:W-:Y:S01]  /*0e90*/  FMUL R10, R21, R10 ;  /* 0x0000000a150a7220 */ /* 0x001fe20000400000 */
[----:B------:R-:W-:Y:S01]  /*0ea0*/  FFMA R25, R24, 1.925963033500011079e-08, R25 ;  /* 0x32a5706018197823 */ /* 0x000fe20000000019 */
[----:B------:R-:W-:Y:S01]  /*0eb0*/  FFMA R27, R26, 1.925963033500011079e-08, R27 ;  /* 0x32a570601a1b7823 */ /* 0x000fe2000000001b */
[----:B------:R-:W-:Y:S01]  /*0ec0*/  SHF.L.U32 R11, R11, 0x17, RZ ;  /* 0x000000170b0b7819 */ /* 0x000fe200000006ff */
[----:B-1----:R-:W-:Y:S01]  /*0ed0*/  FMUL R12, R7, R12 ;  /* 0x0000000c070c7220 */ /* 0x002fe20000400000 */
[----:B------:R-:W-:Y:S01]  /*0ee0*/  FADD R7, R10, R3 ;  /* 0x000000030a077221 */ /* 0x000fe20000000000 */
[----:B------:R-:W0:Y:S01]  /*0ef0*/  MUFU.EX2 R18, R18 ;  /* 0x0000001200127308 */ /* 0x000e220000000800 */
[----:B------:R-:W-:Y:S01]  /*0f00*/  SHF.L.U32 R22, R19, 0x17, RZ ;  /* 0x0000001713167819 */ /* 0x000fe200000006ff */
[----:B------:R1:W-:Y:S01]  /*0f10*/  STG.E desc[UR12][R4.64+-0x10], R10 ;  /* 0xfffff00a04007986 */ /* 0x0003e2000c10190c */
[----:B------:R-:W-:Y:S01]  /*0f20*/  SHF.L.U32 R14, R14, 0x17, RZ ;  /* 0x000000170e0e7819 */ /* 0x000fe200000006ff */
[----:B------:R-:W-:-:S02]  /*0f30*/  FADD R7, R7, R12 ;  /* 0x0000000c07077221 */ /* 0x000fc40000000000 */
[----:B------:R1:W-:Y:S02]  /*0f40*/  STG.E desc[UR12][R4.64+-0xc], R12 ;  /* 0xfffff40c04007986 */ /* 0x0003e4000c10190c */
[----:B------:R-:W3:Y:S01]  /*0f50*/  MUFU.EX2 R17, R23 ;  /* 0x0000001700117308 */ /* 0x000ee20000000800 */
[----:B--2---:R-:W-:Y:S01]  /*0f60*/  FMUL R9, R9, R16 ;  /* 0x0000001009097220 */ /* 0x004fe20000400000 */
[----:B------:R-:W-:Y:S02]  /*0f70*/  SHF.L.U32 R16, R15, 0x17, RZ ;  /* 0x000000170f107819 */ /* 0x000fe400000006ff */
[----:B------:R-:W-:Y:S01]  /*0f80*/  SHF.L.U32 R15, R20, 0x17, RZ ;  /* 0x00000017140f7819 */ /* 0x000fe200000006ff */
[----:B------:R-:W-:Y:S01]  /*0f90*/  FADD R7, R7, R9 ;  /* 0x0000000907077221 */ /* 0x000fe20000000000 */
[----:B------:R1:W-:Y:S02]  /*0fa0*/  STG.E desc[UR12][R4.64+-0x8], R9 ;  /* 0xfffff80904007986 */ /* 0x0003e4000c10190c */
[----:B------:R-:W2:Y:S01]  /*0fb0*/  MUFU.EX2 R13, R13 ;  /* 0x0000000d000d7308 */ /* 0x000ea20000000800 */
[----:B0-----:R-:W-:-:S04]  /*0fc0*/  FMUL R11, R11, R18 ;  /* 0x000000120b0b7220 */ /* 0x001fc80000400000 */
[----:B------:R-:W-:Y:S01]  /*0fd0*/  FADD R7, R7, R11 ;  /* 0x0000000b07077221 */ /* 0x000fe20000000000 */
[----:B------:R1:W-:Y:S02]  /*0fe0*/  STG.E desc[UR12][R4.64+-0x4], R11 ;  /* 0xfffffc0b04007986 */ /* 0x0003e4000c10190c */
[----:B------:R-:W0:Y:S01]  /*0ff0*/  MUFU.EX2 R8, R25 ;  /* 0x0000001900087308 */ /* 0x000e220000000800 */
[----:B---3--:R-:W-:-:S04]  /*1000*/  FMUL R16, R16, R17 ;  /* 0x0000001110107220 */ /* 0x008fc80000400000 */
[----:B------:R-:W-:Y:S01]  /*1010*/  FADD R7, R7, R16 ;  /* 0x0000001007077221 */ /* 0x000fe20000000000 */
[----:B------:R1:W-:Y:S02]  /*1020*/  STG.E desc[UR12][R4.64], R16 ;  /* 0x0000001004007986 */ /* 0x0003e4000c10190c */
[----:B------:R-:W3:Y:S01]  /*1030*/  MUFU.EX2 R3, R27 ;  /* 0x0000001b00037308 */ /* 0x000ee20000000800 */
[----:B--2---:R-:W-:-:S04]  /*1040*/  FMUL R13, R22, R13 ;  /* 0x0000000d160d7220 */ /* 0x004fc80000400000 */
[----:B------:R-:W-:Y:S01]  /*1050*/  FADD R7, R7, R13 ;  /* 0x0000000d07077221 */ /* 0x000fe20000000000 */
[----:B------:R1:W-:Y:S01]  /*1060*/  STG.E desc[UR12][R4.64+0x4], R13 ;  /* 0x0000040d04007986 */ /* 0x0003e2000c10190c */
[----:B0-----:R-:W-:-:S04]  /*1070*/  FMUL R8, R15, R8 ;  /* 0x000000080f087220 */ /* 0x001fc80000400000 */
[----:B------:R-:W-:Y:S01]  /*1080*/  FADD R7, R7, R8 ;  /* 0x0000000807077221 */ /* 0x000fe20000000000 */
[----:B------:R1:W-:Y:S01]  /*1090*/  STG.E desc[UR12][R4.64+0x8], R8 ;  /* 0x0000080804007986 */ /* 0x0003e2000c10190c */
[----:B---3--:R-:W-:-:S04]  /*10a0*/  FMUL R14, R14, R3 ;  /* 0x000000030e0e7220 */ /* 0x008fc80000400000 */
[----:B------:R-:W-:Y:S01]  /*10b0*/  FADD R3, R7, R14 ;  /* 0x0000000e07037221 */ /* 0x000fe20000000000 */
[----:B------:R1:W-:Y:S01]  /*10c0*/  STG.E desc[UR12][R4.64+0xc], R14 ;  /* 0x00000c0e04007986 */ /* 0x0003e2000c10190c */
[----:B------:R-:W-:Y:S05]  /*10d0*/  BRA.U UP1, `(.L_x_12) ;  /* 0xfffffff9015c7547 */ /* 0x000fea000b83ffff */
.L_x_11:
[----:B------:R-:W-:Y:S05]  /*10e0*/  BRA.U !UP0, `(.L_x_13) ;  /* 0x0000000508c07547 */ /* 0x000fea000b800000 */
[----:B------:R-:W0:Y:S01]  /*10f0*/  LDCU UR5, c[0x0][0x388] ;  /* 0x00007100ff0577ac */ /* 0x000e220008000800 */
[----:B------:R-:W-:Y:S02]  /*1100*/  UISETP.GE.U32.AND UP0, UPT, UR9, 0x4, UPT ;  /* 0x000000040900788c */ /* 0x000fe4000bf06070 */
[----:B0-----:R-:W-:-:S04]  /*1110*/  ULOP3.LUT UR6, UR5, 0x3, URZ, 0xc0, !UPT ;  /* 0x0000000305067892 */ /* 0x001fc8000f8ec0ff */
[----:B------:R-:W-:-:S03]  /*1120*/  UISETP.NE.AND UP1, UPT, UR6, URZ, UPT ;  /* 0x000000ff0600728c */ /* 0x000fc6000bf25270 */
[----:B------:R-:W-:Y:S08]  /*1130*/  BRA.U !UP0, `(.L_x_14) ;  /* 0x0000000108d87547 */ /* 0x000ff0000b800000 */
[----:B-1----:R-:W0:Y:S01]  /*1140*/  LDC.64 R4, c[0x0][0x380] ;  /* 0x0000e000ff047b82 */ /* 0x002e220000000a00 */
[----:B------:R-:W-:-:S05]  /*1150*/  IADD3 R7, PT, PT, R2, UR4, RZ ;  /* 0x0000000402077c10 */ /* 0x000fca000fffe0ff */
[----:B0-----:R-:W-:-:S05]  /*1160*/  IMAD.WIDE R4, R7, 0x4, R4 ;  /* 0x0000000407047825 */ /* 0x001fca00078e0204 */
[----:B------:R-:W2:Y:S04]  /*1170*/  LDG.E R7, desc[UR12][R4.64] ;  /* 0x0000000c04077981 */ /* 0x000ea8000c1e1900 */
[----:B------:R-:W3:Y:S04]  /*1180*/  LDG.E R9, desc[UR12][R4.64+0x4] ;  /* 0x0000040c04097981 */ /* 0x000ee8000c1e1900 */
[----:B------:R-:W4:Y:S04]  /*1190*/  LDG.E R13, desc[UR12][R4.64+0x8] ;  /* 0x0000080c040d7981 */ /* 0x000f28000c1e1900 */
[----:B------:R-:W5:Y:S01]  /*11a0*/  LDG.E R15, desc[UR12][R4.64+0xc] ;  /* 0x00000c0c040f7981 */ /* 0x000f62000c1e1900 */
[----:B------:R-:W-:Y:S01]  /*11b0*/  HFMA2 R16, -RZ, RZ, 3.7421875, 0 ;  /* 0x437c0000ff107431 */ /* 0x000fe200000001ff */
[----:B------:R-:W-:Y:S01]  /*11c0*/  MOV R14, 0x3bbb989d ;  /* 0x3bbb989d000e7802 */ /* 0x000fe20000000f00 */
[----:B------:R-:W-:Y:S01]  /*11d0*/  UIADD3 UR4, UPT, UPT, UR4, 0x4, URZ ;  /* 0x0000000404047890 */ /* 0x000fe2000fffe0ff */
[----:B--2---:R-:W-:-:S04]  /*11e0*/  FADD R8, R7, -R0 ;  /* 0x8000000007087221 */ /* 0x004fc80000000000 */
[----:B------:R-:W-:Y:S01]  /*11f0*/  FFMA.SAT R6, R8, R14, 0.5 ;  /* 0x3f00000008067423 */ /* 0x000fe2000000200e */
[----:B---3--:R-:W-:-:S03]  /*1200*/  FADD R11, R9, -R0 ;  /* 0x80000000090b7221 */ /* 0x008fc60000000000 */
[----:B------:R-:W-:Y:S01]  /*1210*/  FFMA.RM R6, R6, R16, 12582913 ;  /* 0x4b40000106067423 */ /* 0x000fe20000004010 */
[--C-:B----4-:R-:W-:Y:S01]  /*1220*/  FADD R10, R13, -R0.reuse ;  /* 0x800000000d0a7221 */ /* 0x110fe20000000000 */
[-C--:B------:R-:W-:Y:S02]  /*1230*/  FFMA.SAT R7, R11, R14.reuse, 0.5 ;  /* 0x3f0000000b077423 */ /* 0x080fe4000000200e */
[----:B------:R-:W-:Y:S01]  /*1240*/  FADD R9, R6, -12583039 ;  /* 0xcb40007f06097421 */ /* 0x000fe20000000000 */
[----:B-----5:R-:W-:Y:S01]  /*1250*/  FADD R15, R15, -R0 ;  /* 0x800000000f0f7221 */ /* 0x020fe20000000000 */
[----:B------:R-:W-:Y:S01]  /*1260*/  FFMA.SAT R13, R10, R14, 0.5 ;  /* 0x3f0000000a0d7423 */ /* 0x000fe2000000200e */
[----:B------:R-:W-:Y:S01]  /*1270*/  FFMA.RM R7, R7, R16, 12582913 ;  /* 0x4b40000107077423 */ /* 0x000fe20000004010 */
[----:B------:R-:W-:Y:S01]  /*1280*/  FFMA R9, R8, 1.4426950216293334961, -R9 ;  /* 0x3fb8aa3b08097823 */ /* 0x000fe20000000809 */
[----:B------:R-:W-:Y:S01]  /*1290*/  FFMA.SAT R14, R15, R14, 0.5 ;  /* 0x3f0000000f0e7423 */ /* 0x000fe2000000200e */
[----:B------:R-:W-:Y:S01]  /*12a0*/  SHF.L.U32 R6, R6, 0x17, RZ ;  /* 0x0000001706067819 */ /* 0x000fe200000006ff */
[----:B------:R-:W-:Y:S01]  /*12b0*/  FADD R12, R7, -12583039 ;  /* 0xcb40007f070c7421 */ /* 0x000fe20000000000 */
[----:B------:R-:W-:Y:S01]  /*12c0*/  FFMA R9, R8, 1.925963033500011079e-08, R9 ;  /* 0x32a5706008097823 */ /* 0x000fe20000000009 */
[-C--:B------:R-:W-:Y:S01]  /*12d0*/  FFMA.RM R8, R13, R16.reuse, 12582913 ;  /* 0x4b4000010d087423 */ /* 0x080fe20000004010 */
[----:B------:R-:W-:Y:S01]  /*12e0*/  FFMA.RM R14, R14, R16, 12582913 ;  /* 0x4b4000010e0e7423 */ /* 0x000fe20000004010 */
[----:B------:R-:W-:Y:S01]  /*12f0*/  FFMA R12, R11, 1.4426950216293334961, -R12 ;  /* 0x3fb8aa3b0b0c7823 */ /* 0x000fe2000000080c */
[----:B------:R-:W-:Y:S01]  /*1300*/  SHF.L.U32 R7, R7, 0x17, RZ ;  /* 0x0000001707077819 */ /* 0x000fe200000006ff */
[----:B------:R-:W-:Y:S01]  /*1310*/  FADD R13, R8, -12583039 ;  /* 0xcb40007f080d7421 */ /* 0x000fe20000000000 */
[----:B------:R-:W-:Y:S01]  /*1320*/  FADD R16, R14, -12583039 ;  /* 0xcb40007f0e107421 */ /* 0x000fe20000000000 */
[----:B------:R-:W-:Y:S01]  /*1330*/  FFMA R12, R11, 1.925963033500011079e-08, R12 ;  /* 0x32a570600b0c7823 */ /* 0x000fe2000000000c */
[----:B------:R-:W0:Y:S01]  /*1340*/  MUFU.EX2 R9, R9 ;  /* 0x0000000900097308 */ /* 0x000e220000000800 */
[----:B------:R-:W-:Y:S01]  /*1350*/  FFMA R13, R10, 1.4426950216293334961, -R13 ;  /* 0x3fb8aa3b0a0d7823 */ /* 0x000fe2000000080d */
[----:B------:R-:W-:Y:S01]  /*1360*/  FFMA R16, R15, 1.4426950216293334961, -R16 ;  /* 0x3fb8aa3b0f107823 */ /* 0x000fe20000000810 */
[----:B------:R-:W-:-:S02]  /*1370*/  SHF.L.U32 R8, R8, 0x17, RZ ;  /* 0x0000001708087819 */ /* 0x000fc400000006ff */
[----:B------:R-:W-:Y:S01]  /*1380*/  FFMA R13, R10, 1.925963033500011079e-08, R13 ;  /* 0x32a570600a0d7823 */ /* 0x000fe2000000000d */
[----:B------:R-:W-:Y:S01]  /*1390*/  FFMA R16, R15, 1.925963033500011079e-08, R16 ;  /* 0x32a570600f107823 */ /* 0x000fe20000000010 */
[----:B------:R-:W-:Y:S01]  /*13a0*/  SHF.L.U32 R14, R14, 0x17, RZ ;  /* 0x000000170e0e7819 */ /* 0x000fe200000006ff */
[----:B------:R-:W1:Y:S08]  /*13b0*/  MUFU.EX2 R12, R12 ;  /* 0x0000000c000c7308 */ /* 0x000e700000000800 */
[----:B------:R-:W2:Y:S01]  /*13c0*/  MUFU.EX2 R13, R13 ;  /* 0x0000000d000d7308 */ /* 0x000ea20000000800 */
[----:B0-----:R-:W-:-:S04]  /*13d0*/  FMUL R6, R6, R9 ;  /* 0x0000000906067220 */ /* 0x001fc80000400000 */
[----:B------:R-:W-:Y:S01]  /*13e0*/  FADD R3, R3, R6 ;  /* 0x0000000603037221 */ /* 0x000fe20000000000 */
[----:B------:R0:W-:Y:S02]  /*13f0*/  STG.E desc[UR12][R4.64], R6 ;  /* 0x0000000604007986 */ /* 0x0001e4000c10190c */
[----:B------:R-:W3:Y:S01]  /*1400*/  MUFU.EX2 R11, R16 ;  /* 0x00000010000b7308 */ /* 0x000ee20000000800 */
[----:B-1----:R-:W-:-:S04]  /*1410*/  FMUL R7, R7, R12 ;  /* 0x0000000c07077220 */ /* 0x002fc80000400000 */
[----:B------:R-:W-:Y:S01]  /*1420*/  FADD R3, R3, R7 ;  /* 0x0000000703037221 */ /* 0x000fe20000000000 */
[----:B------:R0:W-:Y:S01]  /*1430*/  STG.E desc[UR12][R4.64+0x4], R7 ;  /* 0x0000040704007986 */ /* 0x0001e2000c10190c */
[----:B--2---:R-:W-:-:S04]  /*1440*/  FMUL R8, R8, R13 ;  /* 0x0000000d08087220 */ /* 0x004fc80000400000 */
[----:B------:R-:W-:Y:S01]  /*1450*/  FADD R3, R3, R8 ;  /* 0x0000000803037221 */ /* 0x000fe20000000000 */
[----:B------:R0:W-:Y:S01]  /*1460*/  STG.E desc[UR12][R4.64+0x8], R8 ;  /* 0x0000080804007986 */ /* 0x0001e2000c10190c */
[----:B---3--:R-:W-:-:S04]  /*1470*/  FMUL R11, R14, R11 ;  /* 0x0000000b0e0b7220 */ /* 0x008fc80000400000 */
[----:B------:R-:W-:Y:S01]  /*1480*/  FADD R3, R3, R11 ;  /* 0x0000000b03037221 */ /* 0x000fe20000000000 */
[----:B------:R0:W-:Y:S06]  /*1490*/  STG.E desc[UR12][R4.64+0xc], R11 ;  /* 0x00000c0b04007986 */ /* 0x0001ec000c10190c */
.L_x_14:
[----:B------:R-:W-:Y:S05]  /*14a0*/  BRA.U !UP1, `(.L_x_13) ;  /* 0x0000000109d07547 */ /* 0x000fea000b800000 */
[----:B------:R-:W-:Y:S02]  /*14b0*/  UISETP.NE.AND UP0, UPT, UR6, 0x1, UPT ;  /* 0x000000010600788c */ /* 0x000fe4000bf05270 */
[----:B------:R-:W-:-:S04]  /*14c0*/  ULOP3.LUT UR5, UR5, 0x1, URZ, 0xc0, !UPT ;  /* 0x0000000105057892 */ /* 0x000fc8000f8ec0ff */
[----:B------:R-:W-:-:S03]  /*14d0*/  UISETP.NE.U32.AND UP1, UPT, UR5, 0x1, UPT ;  /* 0x000000010500788c */ /* 0x000fc6000bf25070 */
[----:B------:R-:W-:Y:S08]  /*14e0*/  BRA.U !UP0, `(.L_x_15) ;  /* 0x0000000108787547 */ /* 0x000ff0000b800000 */
[----:B01----:R-:W0:Y:S01]  /*14f0*/  LDC.64 R4, c[0x0][0x380] ;  /* 0x0000e000ff047b82 */ /* 0x003e220000000a00 */
[----:B------:R-:W-:-:S05]  /*1500*/  IADD3 R7, PT, PT, R2, UR4, RZ ;  /* 0x0000000402077c10 */ /* 0x000fca000fffe0ff */
[----:B0-----:R-:W-:-:S05]  /*1510*/  IMAD.WIDE R4, R7, 0x4, R4 ;  /* 0x0000000407047825 */ /* 0x001fca00078e0204 */
[----:B------:R-:W2:Y:S04]  /*1520*/  LDG.E R7, desc[UR12][R4.64] ;  /* 0x0000000c04077981 */ /* 0x000ea8000c1e1900 */
[----:B------:R-:W3:Y:S01]  /*1530*/  LDG.E R9, desc[UR12][R4.64+0x4] ;  /* 0x0000040c04097981 */ /* 0x000ee2000c1e1900 */
[----:B------:R-:W-:Y:S01]  /*1540*/  MOV R10, 0x3bbb989d ;  /* 0x3bbb989d000a7802 */ /* 0x000fe20000000f00 */
[----:B------:R-:W-:Y:S01]  /*1550*/  HFMA2 R11, -RZ, RZ, 3.7421875, 0 ;  /* 0x437c0000ff0b7431 */ /* 0x000fe200000001ff */
[----:B------:R-:W-:Y:S01]  /*1560*/  UIADD3 UR4, UPT, UPT, UR4, 0x2, URZ ;  /* 0x0000000204047890 */ /* 0x000fe2000fffe0ff */
[--C-:B--2---:R-:W-:Y:S01]  /*1570*/  FADD R7, R7, -R0.reuse ;  /* 0x8000000007077221 */ /* 0x104fe20000000000 */
[----:B---3--:R-:W-:-:S03]  /*1580*/  FADD R9, R9, -R0 ;  /* 0x8000000009097221 */ /* 0x008fc60000000000 */
[-C--:B------:R-:W-:Y:S01]  /*1590*/  FFMA.SAT R6, R7, R10.reuse, 0.5 ;  /* 0x3f00000007067423 */ /* 0x080fe2000000200a */
[----:B------:R-:W-:-:S03]  /*15a0*/  FFMA.SAT R10, R9, R10, 0.5 ;  /* 0x3f000000090a7423 */ /* 0x000fc6000000200a */
[-C--:B------:R-:W-:Y:S01]  /*15b0*/  FFMA.RM R6, R6, R11.reuse, 12582913 ;  /* 0x4b40000106067423 */ /* 0x080fe2000000400b */
[----:B------:R-:W-:-:S03]  /*15c0*/  FFMA.RM R10, R10, R11, 12582913 ;  /* 0x4b4000010a0a7423 */ /* 0x000fc6000000400b */
[C---:B------:R-:W-:Y:S01]  /*15d0*/  FADD R8, R6.reuse, -12583039 ;  /* 0xcb40007f06087421 */ /* 0x040fe20000000000 */
[----:B------:R-:W-:Y:S01]  /*15e0*/  SHF.L.U32 R6, R6, 0x17, RZ ;  /* 0x0000001706067819 */ /* 0x000fe200000006ff */
[C---:B------:R-:W-:Y:S02]  /*15f0*/  FADD R12, R10.reuse, -12583039 ;  /* 0xcb40007f0a0c7421 */ /* 0x040fe40000000000 */
[----:B------:R-:W-:Y:S01]  /*1600*/  FFMA R8, R7, 1.4426950216293334961, -R8 ;  /* 0x3fb8aa3b07087823 */ /* 0x000fe20000000808 */
[----:B------:R-:W-:Y:S01]  /*1610*/  SHF.L.U32 R10, R10, 0x17, RZ ;  /* 0x000000170a0a7819 */ /* 0x000fe200000006ff */
[----:B------:R-:W-:Y:S02]  /*1620*/  FFMA R12, R9, 1.4426950216293334961, -R12 ;  /* 0x3fb8aa3b090c7823 */ /* 0x000fe4000000080c */
[----:B------:R-:W-:Y:S02]  /*1630*/  FFMA R8, R7, 1.925963033500011079e-08, R8 ;  /* 0x32a5706007087823 */ /* 0x000fe40000000008 */
[----:B------:R-:W-:-:S02]  /*1640*/  FFMA R12, R9, 1.925963033500011079e-08, R12 ;  /* 0x32a57060090c7823 */ /* 0x000fc4000000000c */
[----:B------:R-:W0:Y:S08]  /*1650*/  MUFU.EX2 R7, R8 ;  /* 0x0000000800077308 */ /* 0x000e300000000800 */
[----:B------:R-:W1:Y:S01]  /*1660*/  MUFU.EX2 R9, R12 ;  /* 0x0000000c00097308 */ /* 0x000e620000000800 */
[----:B0-----:R-:W-:-:S04]  /*1670*/  FMUL R6, R6, R7 ;  /* 0x0000000706067220 */ /* 0x001fc80000400000 */
[----:B------:R-:W-:Y:S01]  /*1680*/  FADD R3, R3, R6 ;  /* 0x0000000603037221 */ /* 0x000fe20000000000 */
[----:B------:R2:W-:Y:S01]  /*1690*/  STG.E desc[UR12][R4.64], R6 ;  /* 0x0000000604007986 */ /* 0x0005e2000c10190c */
[----:B-1----:R-:W-:-:S04]  /*16a0*/  FMUL R9, R10, R9 ;  /* 0x000000090a097220 */ /* 0x002fc80000400000 */
[----:B------:R-:W-:Y:S01]  /*16b0*/  FADD R3, R3, R9 ;  /* 0x0000000903037221 */ /* 0x000fe20000000000 */
[----:B------:R2:W-:Y:S06]  /*16c0*/  STG.E desc[UR12][R4.64+0x4], R9 ;  /* 0x0000040904007986 */ /* 0x0005ec000c10190c */
.L_x_15:
[----:B------:R-:W-:Y:S05]  /*16d0*/  BRA.U UP1, `(.L_x_13) ;  /* 0x0000000101447547 */ /* 0x000fea000b800000 */
[----:B012---:R-:W0:Y:S01]  /*16e0*/  LDC.64 R4, c[0x0][0x380] ;  /* 0x0000e000ff047b82 */ /* 0x007e220000000a00 */
[----:B------:R-:W-:-:S05]  /*16f0*/  IADD3 R7, PT, PT, R2, UR4, RZ ;  /* 0x0000000402077c10 */ /* 0x000fca000fffe0ff */
[----:B0-----:R-:W-:-:S05]  /*1700*/  IMAD.WIDE R4, R7, 0x4, R4 ;  /* 0x0000000407047825 */ /* 0x001fca00078e0204 */
[----:B------:R-:W2:Y:S01]  /*1710*/  LDG.E R7, desc[UR12][R4.64] ;  /* 0x0000000c04077981 */ /* 0x000ea2000c1e1900 */
[----:B------:R-:W-:Y:S01]  /*1720*/  HFMA2 R9, -RZ, RZ, 3.7421875, 0 ;  /* 0x437c0000ff097431 */ /* 0x000fe200000001ff */
[----:B------:R-:W-:Y:S01]  /*1730*/  MOV R6, 0x3bbb989d ;  /* 0x3bbb989d00067802 */ /* 0x000fe20000000f00 */
[----:B--2---:R-:W-:-:S04]  /*1740*/  FADD R7, R7, -R0 ;  /* 0x8000000007077221 */ /* 0x004fc80000000000 */
[----:B------:R-:W-:-:S04]  /*1750*/  FFMA.SAT R0, R7, R6, 0.5 ;  /* 0x3f00000007007423 */ /* 0x000fc80000002006 */
[----:B------:R-:W-:-:S04]  /*1760*/  FFMA.RM R0, R0, R9, 12582913 ;  /* 0x4b40000100007423 */ /* 0x000fc80000004009 */
[C---:B------:R-:W-:Y:S01]  /*1770*/  FADD R6, R0.reuse, -12583039 ;  /* 0xcb40007f00067421 */ /* 0x040fe20000000000 */
[----:B------:R-:W-:-:S03]  /*1780*/  SHF.L.U32 R0, R0, 0x17, RZ ;  /* 0x0000001700007819 */ /* 0x000fc600000006ff */
[----:B------:R-:W-:-:S04]  /*1790*/  FFMA R6, R7, 1.4426950216293334961, -R6 ;  /* 0x3fb8aa3b07067823 */ /* 0x000fc80000000806 */
[----:B------:R-:W-:-:S04]  /*17a0*/  FFMA R6, R7, 1.925963033500011079e-08, R6 ;  /* 0x32a5706007067823 */ /* 0x000fc80000000006 */
[----:B------:R-:W0:Y:S02]  /*17b0*/  MUFU.EX2 R7, R6 ;  /* 0x0000000600077308 */ /* 0x000e240000000800 */
[----:B0-----:R-:W-:-:S04]  /*17c0*/  FMUL R0, R0, R7 ;  /* 0x0000000700007220 */ /* 0x001fc80000400000 */
[----:B------:R-:W-:Y:S01]  /*17d0*/  FADD R3, R3, R0 ;  /* 0x0000000003037221 */ /* 0x000fe20000000000 */
[----:B------:R3:W-:Y:S06]  /*17e0*/  STG.E desc[UR12][R4.64], R0 ;  /* 0x0000000004007986 */ /* 0x0007ec000c10190c */
.L_x_13:
[----:B------:R-:W4:Y:S01]  /*17f0*/  LDCU UR5, c[0x0][0x388] ;  /* 0x00007100ff0577ac */ /* 0x000f220008000800 */
[----:B------:R-:W-:Y:S01]  /*1800*/  UMOV UR4, URZ ;  /* 0x000000ff00047c82 */ /* 0x000fe20008000000 */
[----:B----4-:R-:W-:-:S09]  /*1810*/  UISETP.GE.U32.AND UP0, UPT, UR5, 0x10, UPT ;  /* 0x000000100500788c */ /* 0x010fd2000bf06070 */
[----:B------:R-:W-:Y:S05]  /*1820*/  BRA.U !UP0, `(.L_x_16) ;  /* 0x0000001108307547 */ /* 0x000fea000b800000 */
[----:B------:R-:W4:Y:S01]  /*1830*/  LDCU.64 UR6, c[0x0][0x380] ;  /* 0x00007000ff0677ac */ /* 0x000f220008000a00 */
[----:B0-2---:R-:W-:Y:S01]  /*1840*/  MOV R6, R2 ;  /* 0x0000000200067202 */ /* 0x005fe20000000f00 */
[----:B------:R-:W-:-:S04]  /*1850*/  ULOP3.LUT UR4, UR5, 0x7ffffff0, URZ, 0xc0, !UPT ;  /* 0x7ffffff005047892 */ /* 0x000fc8000f8ec0ff */
[----:B------:R-:W-:Y:S02]  /*1860*/  UIADD3 UR8, UPT, UPT, -UR4, URZ, URZ ;  /* 0x000000ff04087290 */ /* 0x000fe4000fffe1ff */
[----:B----4-:R-:W-:-:S04]  /*1870*/  UIADD3 UR5, UP0, UPT, UR6, 0x20, URZ ;  /* 0x0000002006057890 */ /* 0x010fc8000ff1e0ff */
[----:B------:R-:W-:-:S12]  /*1880*/  UIADD3.X UR6, UPT, UPT, URZ, UR7, URZ, UP0, !UPT ;  /* 0x00000007ff067290 */ /* 0x000fd800087fe4ff */
.L_x_49:
[----:B-1-34-:R-:W-:Y:S02]  /*1890*/  MOV R4, UR5 ;  /* 0x0000000500047c02 */ /* 0x01afe40008000f00 */
[----:B------:R-:W-:-:S03]  /*18a0*/  MOV R5, UR6 ;  /* 0x0000000600057c02 */ /* 0x000fc60008000f00 */
[----:B------:R-:W-:-:S05]  /*18b0*/  IMAD.WIDE R4, R6, 0x4, R4 ;  /* 0x0000000406047825 */ /* 0x000fca00078e0204 */
[----:B------:R-:W2:Y:S01]  /*18c0*/  LDG.E R0, desc[UR12][R4.64+-0x20] ;  /* 0xffffe00c04007981 */ /* 0x000ea2000c1e1900 */
[----:B------:R-:W0:Y:S01]  /*18d0*/  MUFU.RCP R8, R3 ;  /* 0x0000000300087308 */ /* 0x000e220000001000 */
[----:B------:R-:W-:Y:S01]  /*18e0*/  UIADD3 UR8, UPT, UPT, UR8, 0x10, URZ ;  /* 0x0000001008087890 */ /* 0x000fe2000fffe0ff */
[----:B------:R-:W-:Y:S03]  /*18f0*/  BSSY.RECONVERGENT B2, `(.L_x_17) ;  /* 0x000000c000027945 */ /* 0x000fe60003800200 */
[----:B------:R-:W-:Y:S01]  /*1900*/  UISETP.NE.AND UP0, UPT, UR8, URZ, UPT ;  /* 0x000000ff0800728c */ /* 0x000fe2000bf05270 */
[----:B0-----:R-:W-:-:S04]  /*1910*/  FFMA R7, R8, -R3, 1 ;  /* 0x3f80000008077423 */ /* 0x001fc80000000803 */
[----:B------:R-:W-:Y:S01]  /*1920*/  FFMA R7, R8, R7, R8 ;  /* 0x0000000708077223 */ /* 0x000fe20000000008 */
[----:B--2---:R-:W0:Y:S03]  /*1930*/  FCHK P0, R0, R3 ;  /* 0x0000000300007302 */ /* 0x004e260000000000 */
[----:B------:R-:W-:-:S04]  /*1940*/  FFMA R8, R0, R7, RZ ;  /* 0x0000000700087223 */ /* 0x000fc800000000ff */
[----:B------:R-:W-:-:S04]  /*1950*/  FFMA R9, R8, -R3, R0 ;  /* 0x8000000308097223 */ /* 0x000fc80000000000 */
[----:B------:R-:W-:Y:S01]  /*1960*/  FFMA R7, R7, R9, R8 ;  /* 0x0000000907077223 */ /* 0x000fe20000000008 */
[----:B0-----:R-:W-:Y:S06]  /*1970*/  @!P0 BRA `(.L_x_18) ;  /* 0x00000000000c8947 */ /* 0x001fec0003800000 */
[----:B------:R-:W-:-:S07]  /*1980*/  MOV R8, 0x19a0 ;  /* 0x000019a000087802 */ /* 0x000fce0000000f00 */
[----:B------:R-:W-:Y:S05]  /*1990*/  CALL.REL.NOINC `($__internal_0_$__cuda_sm3x_div_rn_noftz_f32_slowpath) ;  /* 0x0000001c00887944 */ /* 0x000fea0003c00000 */
[----:B------:R-:W-:-:S07]  /*19a0*/  MOV R7, R0 ;  /* 0x0000000000077202 */ /* 0x000fce0000000f00 */
.L_x_18:
[----:B------:R-:W-:Y:S05]  /*19b0*/  BSYNC.RECONVERGENT B2 ;  /* 0x0000000000027941 */ /* 0x000fea0003800200 */
.L_x_17:
[----:B------:R-:W2:Y:S01]  /*19c0*/  LDG.E R11, desc[UR12][R4.64+-0x1c] ;  /* 0xffffe40c040b7981 */ /* 0x000ea2000c1e1900 */
[----:B------:R-:W0:Y:S01]  /*19d0*/  MUFU.RCP R0, R3 ;  /* 0x0000000300007308 */ /* 0x000e220000001000 */
[----:B------:R-:W-:Y:S02]  /*19e0*/  BSSY.RECONVERGENT B2, `(.L_x_19) ;  /* 0x000000d000027945 */ /* 0x000fe40003800200 */
[----:B------:R1:W-:Y:S01]  /*19f0*/  STG.E desc[UR12][R4.64+-0x20], R7 ;  /* 0xffffe00704007986 */ /* 0x0003e2000c10190c */
[----:B0-----:R-:W-:-:S04]  /*1a00*/  FFMA R9, R0, -R3, 1 ;  /* 0x3f80000000097423 */ /* 0x001fc80000000803 */
[----:B------:R-:W-:Y:S01]  /*1a10*/  FFMA R0, R0, R9, R0 ;  /* 0x0000000900007223 */ /* 0x000fe20000000000 */
[----:B--2---:R-:W0:Y:S03]  /*1a20*/  FCHK P0, R11, R3 ;  /* 0x000000030b007302 */ /* 0x004e260000000000 */
[----:B------:R-:W-:-:S04]  /*1a30*/  FFMA R8, R0, R11, RZ ;  /* 0x0000000b00087223 */ /* 0x000fc800000000ff */
[----:B------:R-:W-:-:S04]  /*1a40*/  FFMA R9, R8, -R3, R11 ;  /* 0x8000000308097223 */ /* 0x000fc8000000000b */
[----:B------:R-:W-:Y:S01]  /*1a50*/  FFMA R9, R0, R9, R8 ;  /* 0x0000000900097223 */ /* 0x000fe20000000008 */
[----:B01----:R-:W-:Y:S06]  /*1a60*/  @!P0 BRA `(.L_x_20) ;  /* 0x0000000000108947 */ /* 0x003fec0003800000 */
[----:B------:R-:W-:Y:S02]  /*1a70*/  MOV R0, R11 ;  /* 0x0000000b00007202 */ /* 0x000fe40000000f00 */
[----:B------:R-:W-:-:S07]  /*1a80*/  MOV R8, 0x1aa0 ;  /* 0x00001aa000087802 */ /* 0x000fce0000000f00 */
[----:B------:R-:W-:Y:S05]  /*1a90*/  CALL.REL.NOINC `($__internal_0_$__cuda_sm3x_div_rn_noftz_f32_slowpath) ;  /* 0x0000001c00487944 */ /* 0x000fea0003c00000 */
[----:B------:R-:W-:-:S07]  /*1aa0*/  MOV R9, R0 ;  /* 0x0000000000097202 */ /* 0x000fce0000000f00 */
.L_x_20:
[----:B------:R-:W-:Y:S05]  /*1ab0*/  BSYNC.RECONVERGENT B2 ;  /* 0x0000000000027941 */ /* 0x000fea0003800200 */
.L_x_19:
        /* <DEDUP_REMOVED lines=15> */
.L_x_22:
[----:B------:R-:W-:Y:S05]  /*1bb0*/  BSYNC.RECONVERGENT B2 ;  /* 0x0000000000027941 */ /* 0x000fea0003800200 */
.L_x_21:
        /* <DEDUP_REMOVED lines=15> */
.L_x_24:
[----:B------:R-:W-:Y:S05]  /*1cb0*/  BSYNC.RECONVERGENT B2 ;  /* 0x0000000000027941 */ /* 0x000fea0003800200 */
.L_x_23:
        /* <DEDUP_REMOVED lines=15> */
.L_x_26:
[----:B------:R-:W-:Y:S05]  /*1db0*/  BSYNC.RECONVERGENT B2 ;  /* 0x0000000000027941 */ /* 0x000fea0003800200 */
.L_x_25:
        /* <DEDUP_REMOVED lines=15> */
.L_x_28:
[----:B------:R-:W-:Y:S05]  /*1eb0*/  BSYNC.RECONVERGENT B2 ;  /* 0x0000000000027941 */ /* 0x000fea0003800200 */
.L_x_27:
        /* <DEDUP_REMOVED lines=15> */
.L_x_30:
[----:B------:R-:W-:Y:S05]  /*1fb0*/  BSYNC.RECONVERGENT B2 ;  /* 0x0000000000027941 */ /* 0x000fea0003800200 */
.L_x_29:
        /* <DEDUP_REMOVED lines=15> */
.L_x_32:
[----:B------:R-:W-:Y:S05]  /*20b0*/  BSYNC.RECONVERGENT B2 ;  /* 0x0000000000027941 */ /* 0x000fea0003800200 */
.L_x_31:
        /* <DEDUP_REMOVED lines=15> */
.L_x_34:
[----:B------:R-:W-:Y:S05]  /*21b0*/  BSYNC.RECONVERGENT B2 ;  /* 0x0000000000027941 */ /* 0x000fea0003800200 */
.L_x_33:
        /* <DEDUP_REMOVED lines=15> */
.L_x_36:
[----:B------:R-:W-:Y:S05]  /*22b0*/  BSYNC.RECONVERGENT B2 ;  /* 0x0000000000027941 */ /* 0x000fea0003800200 */
.L_x_35:
        /* <DEDUP_REMOVED lines=15> */
.L_x_38:
[----:B------:R-:W-:Y:S05]  /*23b0*/  BSYNC.RECONVERGENT B2 ;  /* 0x0000000000027941 */ /* 0x000fea0003800200 */
.L_x_37:
        /* <DEDUP_REMOVED lines=15> */
.L_x_40:
[----:B------:R-:W-:Y:S05]  /*24b0*/  BSYNC.RECONVERGENT B2 ;  /* 0x0000000000027941 */ /* 0x000fea0003800200 */
.L_x_39:
        /* <DEDUP_REMOVED lines=15> */
.L_x_42:
[----:B------:R-:W-:Y:S05]  /*25b0*/  BSYNC.RECONVERGENT B2 ;  /* 0x0000000000027941 */ /* 0x000fea0003800200 */
.L_x_41:
        /* <DEDUP_REMOVED lines=15> */
.L_x_44:
[----:B------:R-:W-:Y:S05]  /*26b0*/  BSYNC.RECONVERGENT B2 ;  /* 0x0000000000027941 */ /* 0x000fea0003800200 */
.L_x_43:
        /* <DEDUP_REMOVED lines=15> */
.L_x_46:
[----:B------:R-:W-:Y:S05]  /*27b0*/  BSYNC.RECONVERGENT B2 ;  /* 0x0000000000027941 */ /* 0x000fea0003800200 */
.L_x_45:
        /* <DEDUP_REMOVED lines=15> */
.L_x_48:
[----:B------:R-:W-:Y:S05]  /*28b0*/  BSYNC.RECONVERGENT B2 ;  /* 0x0000000000027941 */ /* 0x000fea0003800200 */
.L_x_47:
[----:B------:R4:W-:Y:S01]  /*28c0*/  STG.E desc[UR12][R4.64+0x1c], R9 ;  /* 0x00001c0904007986 */ /* 0x0009e2000c10190c */
[----:B------:R-:W-:Y:S01]  /*28d0*/  IADD3 R6, PT, PT, R6, 0x10, RZ ;  /* 0x0000001006067810 */ /* 0x000fe20007ffe0ff */
[----:B------:R-:W-:Y:S06]  /*28e0*/  BRA.U UP0, `(.L_x_49) ;  /* 0xffffffed00e87547 */ /* 0x000fec000b83ffff */
.L_x_16:
[----:B------:R-:W-:-:S13]  /*28f0*/  ISETP.NE.AND P0, PT, RZ, UR10, PT ;  /* 0x0000000aff007c0c */ /* 0x000fda000bf05270 */
[----:B------:R-:W-:Y:S05]  /*2900*/  @!P0 EXIT ;  /* 0x000000000000894d */ /* 0x000fea0003800000 */
[----:B------:R-:W-:-:S09]  /*2910*/  UISETP.GE.U32.AND UP0, UPT, UR10, 0x8, UPT ;  /* 0x000000080a00788c */ /* 0x000fd2000bf06070 */
[----:B------:R-:W-:Y:S05]  /*2920*/  BRA.U !UP0, `(.L_x_50) ;  /* 0x0000000908107547 */ /* 0x000fea000b800000 */
[----:B01234-:R-:W0:Y:S01]  /*2930*/  LDC.64 R4, c[0x0][0x380] ;  /* 0x0000e000ff047b82 */ /* 0x01fe220000000a00 */
[----:B------:R-:W-:-:S05]  /*2940*/  IADD3 R7, PT, PT, R2, UR4, RZ ;  /* 0x0000000402077c10 */ /* 0x000fca000fffe0ff */
[----:B0-----:R-:W-:-:S05]  /*2950*/  IMAD.WIDE R4, R7, 0x4, R4 ;  /* 0x0000000407047825 */ /* 0x001fca00078e0204 */
[----:B------:R-:W2:Y:S01]  /*2960*/  LDG.E R9, desc[UR12][R4.64] ;  /* 0x0000000c04097981 */ /* 0x000ea2000c1e1900 */
[----:B------:R-:W0:Y:S01]  /*2970*/  MUFU.RCP R0, R3 ;  /* 0x0000000300007308 */ /* 0x000e220000001000 */
[----:B------:R-:W-:Y:S01]  /*2980*/  BSSY.RECONVERGENT B2, `(.L_x_51) ;  /* 0x000000c000027945 */ /* 0x000fe20003800200 */
[----:B0-----:R-:W-:-:S04]  /*2990*/  FFMA R7, R0, -R3, 1 ;  /* 0x3f80000000077423 */ /* 0x001fc80000000803 */
[----:B------:R-:W-:Y:S02]  /*29a0*/  FFMA R0, R0, R7, R0 ;  /* 0x0000000700007223 */ /* 0x000fe40000000000 */
[----:B--2---:R-:W0:Y:S02]  /*29b0*/  FCHK P0, R9, R3 ;  /* 0x0000000309007302 */ /* 0x004e240000000000 */
[----:B------:R-:W-:-:S04]  /*29c0*/  FFMA R6, R0, R9, RZ ;  /* 0x0000000900067223 */ /* 0x000fc800000000ff */
[----:B------:R-:W-:-:S04]  /*29d0*/  FFMA R7, R6, -R3, R9 ;  /* 0x8000000306077223 */ /* 0x000fc80000000009 */
[----:B------:R-:W-:Y:S01]  /*29e0*/  FFMA R7, R0, R7, R6 ;  /* 0x0000000700077223 */ /* 0x000fe20000000006 */
[----:B0-----:R-:W-:Y:S06]  /*29f0*/  @!P0 BRA `(.L_x_52) ;  /* 0x0000000000108947 */ /* 0x001fec0003800000 */
[----:B------:R-:W-:Y:S02]  /*2a00*/  MOV R0, R9 ;  /* 0x0000000900007202 */ /* 0x000fe40000000f00 */
[----:B------:R-:W-:-:S07]  /*2a10*/  MOV R8, 0x2a30 ;  /* 0x00002a3000087802 */ /* 0x000fce0000000f00 */
[----:B------:R-:W-:Y:S05]  /*2a20*/  CALL.REL.NOINC `($__internal_0_$__cuda_sm3x_div_rn_noftz_f32_slowpath) ;  /* 0x0000000c00647944 */ /* 0x000fea0003c00000 */
[----:B------:R-:W-:-:S07]  /*2a30*/  MOV R7, R0 ;  /* 0x0000000000077202 */ /* 0x000fce0000000f00 */
.L_x_52:
[----:B------:R-:W-:Y:S05]  /*2a40*/  BSYNC.RECONVERGENT B2 ;  /* 0x0000000000027941 */ /* 0x000fea0003800200 */
.L_x_51:
        /* <DEDUP_REMOVED lines=15> */
.L_x_54:
[----:B------:R-:W-:Y:S05]  /*2b40*/  BSYNC.RECONVERGENT B2 ;  /* 0x0000000000027941 */ /* 0x000fea0003800200 */
.L_x_53:
        /* <DEDUP_REMOVED lines=15> */
.L_x_56:
[----:B------:R-:W-:Y:S05]  /*2c40*/  BSYNC.RECONVERGENT B2 ;  /* 0x0000000000027941 */ /* 0x000fea0003800200 */
.L_x_55:
        /* <DEDUP_REMOVED lines=15> */
.L_x_58:
[----:B------:R-:W-:Y:S05]  /*2d40*/  BSYNC.RECONVERGENT B2 ;  /* 0x0000000000027941 */ /* 0x000fea0003800200 */
.L_x_57:
        /* <DEDUP_REMOVED lines=15> */
.L_x_60:
[----:B------:R-:W-:Y:S05]  /*2e40*/  BSYNC.RECONVERGENT B2 ;  /* 0x0000000000027941 */ /* 0x000fea0003800200 */
.L_x_59:
        /* <DEDUP_REMOVED lines=15> */
.L_x_62:
[----:B------:R-:W-:Y:S05]  /*2f40*/  BSYNC.RECONVERGENT B2 ;  /* 0x0000000000027941 */ /* 0x000fea0003800200 */
.L_x_61:
        /* <DEDUP_REMOVED lines=15> */
.L_x_64:
[----:B------:R-:W-:Y:S05]  /*3040*/  BSYNC.RECONVERGENT B2 ;  /* 0x0000000000027941 */ /* 0x000fea0003800200 */
.L_x_63:
        /* <DEDUP_REMOVED lines=15> */
.L_x_66:
[----:B------:R-:W-:Y:S05]  /*3140*/  BSYNC.RECONVERGENT B2 ;  /* 0x0000000000027941 */ /* 0x000fea0003800200 */
.L_x_65:
[----:B------:R0:W-:Y:S01]  /*3150*/  STG.E desc[UR12][R4.64+0x1c], R9 ;  /* 0x00001c0904007986 */ /* 0x0001e2000c10190c */
[----:B------:R-:W-:-:S12]  /*3160*/  UIADD3 UR4, UPT, UPT, UR4, 0x8, URZ ;  /* 0x0000000804047890 */ /* 0x000fd8000fffe0ff */
.L_x_50:
[----:B------:R-:W-:-:S13]  /*3170*/  ISETP.NE.AND P0, PT, RZ, UR9, PT ;  /* 0x00000009ff007c0c */ /* 0x000fda000bf05270 */
[----:B------:R-:W-:Y:S05]  /*3180*/  @!P0 EXIT ;  /* 0x000000000000894d */ /* 0x000fea0003800000 */
[----:B------:R-:W5:Y:S01]  /*3190*/  LDCU UR5, c[0x0][0x388] ;  /* 0x00007100ff0577ac */ /* 0x000f620008000800 */
[----:B------:R-:W-:Y:S02]  /*31a0*/  UISETP.GE.U32.AND UP0, UPT, UR9, 0x4, UPT ;  /* 0x000000040900788c */ /* 0x000fe4000bf06070 */
[----:B-----5:R-:W-:-:S07]  /*31b0*/  ULOP3.LUT UR5, UR5, 0x3, URZ, 0xc0, !UPT ;  /* 0x0000000305057892 */ /* 0x020fce000f8ec0ff */
        /* <DEDUP_REMOVED lines=18> */
.L_x_69:
[----:B------:R-:W-:Y:S05]  /*32e0*/  BSYNC.RECONVERGENT B2 ;  /* 0x0000000000027941 */ /* 0x000fea0003800200 */
.L_x_68:
        /* <DEDUP_REMOVED lines=15> */
.L_x_71:
[----:B------:R-:W-:Y:S05]  /*33e0*/  BSYNC.RECONVERGENT B2 ;  /* 0x0000000000027941 */ /* 0x000fea0003800200 */
.L_x_70:
        /* <DEDUP_REMOVED lines=15> */
.L_x_73:
[----:B------:R-:W-:Y:S05]  /*34e0*/  BSYNC.RECONVERGENT B2 ;  /* 0x0000000000027941 */ /* 0x000fea0003800200 */
.L_x_72:
        /* <DEDUP_REMOVED lines=15> */
.L_x_75:
[----:B------:R-:W-:Y:S05]  /*35e0*/  BSYNC.RECONVERGENT B2 ;  /* 0x0000000000027941 */ /* 0x000fea0003800200 */
.L_x_74:
[----:B------:R0:W-:Y:S01]  /*35f0*/  STG.E desc[UR12][R4.64+0xc], R9 ;  /* 0x00000c0904007986 */ /* 0x0001e2000c10190c */
[----:B------:R-:W-:-:S12]  /*3600*/  UIADD3 UR4, UPT, UPT, UR4, 0x4, URZ ;  /* 0x0000000404047890 */ /* 0x000fd8000fffe0ff */
.L_x_67:
[----:B------:R-:W-:-:S13]  /*3610*/  ISETP.NE.AND P0, PT, RZ, UR5, PT ;  /* 0x00000005ff007c0c */ /* 0x000fda000bf05270 */
[----:B------:R-:W-:Y:S05]  /*3620*/  @!P0 EXIT ;  /* 0x000000000000894d */ /* 0x000fea0003800000 */
[----:B01234-:R-:W0:Y:S01]  /*3630*/  LDC.64 R4, c[0x0][0x380] ;  /* 0x0000e000ff047b82 */ /* 0x01fe220000000a00 */
[----:B------:R-:W-:Y:S01]  /*3640*/  IADD3 R11, PT, PT, R2, UR4, RZ ;  /* 0x00000004020b7c10 */ /* 0x000fe2000fffe0ff */
[----:B------:R-:W-:-:S12]  /*3650*/  UIADD3 UR6, UPT, UPT, -UR5, URZ, URZ ;  /* 0x000000ff05067290 */ /* 0x000fd8000fffe1ff */
.L_x_78:
[----:B01----:R-:W-:-:S05]  /*3660*/  IMAD.WIDE R6, R11, 0x4, R4 ;  /* 0x000000040b067825 */ /* 0x003fca00078e0204 */
        /* <DEDUP_REMOVED lines=16> */
.L_x_77:
[----:B------:R-:W-:Y:S05]  /*3770*/  BSYNC.RECONVERGENT B2 ;  /* 0x0000000000027941 */ /* 0x000fea0003800200 */
.L_x_76:
[----:B------:R1:W-:Y:S01]  /*3780*/  STG.E desc[UR12][R6.64], R9 ;  /* 0x0000000906007986 */ /* 0x0003e2000c10190c */
[----:B------:R-:W-:Y:S01]  /*3790*/  IADD3 R11, PT, PT, R11, 0x1, RZ ;  /* 0x000000010b0b7810 */ /* 0x000fe20007ffe0ff */
[----:B------:R-:W-:Y:S06]  /*37a0*/  BRA.U UP0, `(.L_x_78) ;  /* 0xfffffffd00ac7547 */ /* 0x000fec000b83ffff */
[----:B------:R-:W-:Y:S05]  /*37b0*/  EXIT ;  /* 0x000000000000794d */ /* 0x000fea0003800000 */
        .weak           $__internal_0_$__cuda_sm3x_div_rn_noftz_f32_slowpath
        .type           $__internal_0_$__cuda_sm3x_div_rn_noftz_f32_slowpath,@function
        .size           $__internal_0_$__cuda_sm3x_div_rn_noftz_f32_slowpath,(.L_x_106 - $__internal_0_$__cuda_sm3x_div_rn_noftz_f32_slowpath)
$__internal_0_$__cuda_sm3x_div_rn_noftz_f32_slowpath:
[----:B------:R-:W-:Y:S01]  /*37c0*/  SHF.R.U32.HI R9, RZ, 0x17, R3 ;  /* 0x00000017ff097819 */ /* 0x000fe20000011603 */
[----:B------:R-:W-:Y:S01]  /*37d0*/  BSSY.RECONVERGENT B0, `(.L_x_79) ;  /* 0x0000063000007945 */ /* 0x000fe20003800200 */
[----:B------:R-:W-:Y:S02]  /*37e0*/  SHF.R.U32.HI R10, RZ, 0x17, R0 ;  /* 0x00000017ff0a7819 */ /* 0x000fe40000011600 */
[----:B------:R-:W-:Y:S02]  /*37f0*/  LOP3.LUT R9, R9, 0xff, RZ, 0xc0, !PT ;  /* 0x000000ff09097812 */ /* 0x000fe400078ec0ff */
[----:B------:R-:W-:Y:S02]  /*3800*/  LOP3.LUT R14, R10, 0xff, RZ, 0xc0, !PT ;  /* 0x000000ff0a0e7812 */ /* 0x000fe400078ec0ff */
[----:B------:R-:W-:Y:S02]  /*3810*/  IADD3 R15, PT, PT, R9, -0x1, RZ ;  /* 0xffffffff090f7810 */ /* 0x000fe40007ffe0ff */
[----:B------:R-:W-:-:S02]  /*3820*/  IADD3 R12, PT, PT, R14, -0x1, RZ ;  /* 0xffffffff0e0c7810 */ /* 0x000fc40007ffe0ff */
[----:B------:R-:W-:Y:S02]  /*3830*/  ISETP.GT.U32.AND P0, PT, R15, 0xfd, PT ;  /* 0x000000fd0f00780c */ /* 0x000fe40003f04070 */
[----:B------:R-:W-:Y:S02]  /*3840*/  MOV R13, R3 ;  /* 0x00000003000d7202 */ /* 0x000fe40000000f00 */
[----:B------:R-:W-:-:S13]  /*3850*/  ISETP.GT.U32.OR P0, PT, R12, 0xfd, P0 ;  /* 0x000000fd0c00780c */ /* 0x000fda0000704470 */
[----:B------:R-:W-:Y:S01]  /*3860*/  @!P0 MOV R10, RZ ;  /* 0x000000ff000a8202 */ /* 0x000fe20000000f00 */
[----:B------:R-:W-:Y:S06]  /*3870*/  @!P0 BRA `(.L_x_80) ;  /* 0x00000000005c8947 */ /* 0x000fec0003800000 */
[----:B------:R-:W-:Y:S02]  /*3880*/  FSETP.GTU.FTZ.AND P0, PT, |R0|, +INF , PT ;  /* 0x7f8000000000780b */ /* 0x000fe40003f1c200 */
[----:B------:R-:W-:-:S04]  /*3890*/  FSETP.GTU.FTZ.AND P1, PT, |R3|, +INF , PT ;  /* 0x7f8000000300780b */ /* 0x000fc80003f3c200 */
[----:B------:R-:W-:-:S13]  /*38a0*/  PLOP3.LUT P0, PT, P0, P1, PT, 0xf8, 0x8f ;  /* 0x00000000008f781c */ /* 0x000fda0000703f70 */
[----:B------:R-:W-:Y:S05]  /*38b0*/  @P0 BRA `(.L_x_81) ;  /* 0x00000004004c0947 */ /* 0x000fea0003800000 */
[----:B------:R-:W-:-:S13]  /*38c0*/  LOP3.LUT P0, RZ, R13, 0x7fffffff, R0, 0xc8, !PT ;  /* 0x7fffffff0dff7812 */ /* 0x000fda000780c800 */
[----:B------:R-:W-:Y:S05]  /*38d0*/  @!P0 BRA `(.L_x_82) ;  /* 0x00000004003c8947 */ /* 0x000fea0003800000 */
[C---:B------:R-:W-:Y:S02]  /*38e0*/  FSETP.NEU.FTZ.AND P2, PT, |R0|.reuse, +INF , PT ;  /* 0x7f8000000000780b */ /* 0x040fe40003f5d200 */
[----:B------:R-:W-:Y:S02]  /*38f0*/  FSETP.NEU.FTZ.AND P1, PT, |R3|, +INF , PT ;  /* 0x7f8000000300780b */ /* 0x000fe40003f3d200 */
[----:B------:R-:W-:-:S11]  /*3900*/  FSETP.NEU.FTZ.AND P0, PT, |R0|, +INF , PT ;  /* 0x7f8000000000780b */ /* 0x000fd60003f1d200 */
[----:B------:R-:W-:Y:S05]  /*3910*/  @!P1 BRA !P2, `(.L_x_82) ;  /* 0x00000004002c9947 */ /* 0x000fea0005000000 */
[----:B------:R-:W-:-:S04]  /*3920*/  LOP3.LUT P2, RZ, R0, 0x7fffffff, RZ, 0xc0, !PT ;  /* 0x7fffffff00ff7812 */ /* 0x000fc8000784c0ff */
[----:B------:R-:W-:-:S13]  /*3930*/  PLOP3.LUT P1, PT, P1, P2, PT, 0x2f, 0xf2 ;  /* 0x0000000000f2781c */ /* 0x000fda0000f24577 */
[----:B------:R-:W-:Y:S05]  /*3940*/  @P1 BRA `(.L_x_83) ;  /* 0x0000000400181947 */ /* 0x000fea0003800000 */
[----:B------:R-:W-:-:S04]  /*3950*/  LOP3.LUT P1, RZ, R13, 0x7fffffff, RZ, 0xc0, !PT ;  /* 0x7fffffff0dff7812 */ /* 0x000fc8000782c0ff */
[----:B------:R-:W-:-:S13]  /*3960*/  PLOP3.LUT P0, PT, P0, P1, PT, 0x2f, 0xf2 ;  /* 0x0000000000f2781c */ /* 0x000fda0000702577 */
[----:B------:R-:W-:Y:S05]  /*3970*/  @P0 BRA `(.L_x_84) ;  /* 0x0000000400000947 */ /* 0x000fea0003800000 */
[----:B------:R-:W-:Y:S02]  /*3980*/  ISETP.GE.AND P0, PT, R12, RZ, PT ;  /* 0x000000ff0c00720c */ /* 0x000fe40003f06270 */
[----:B------:R-:W-:-:S11]  /*3990*/  ISETP.GE.AND P1, PT, R15, RZ, PT ;  /* 0x000000ff0f00720c */ /* 0x000fd60003f26270 */
[----:B------:R-:W-:Y:S01]  /*39a0*/  @P0 MOV R10, RZ ;  /* 0x000000ff000a0202 */ /* 0x000fe20000000f00 */
[----:B------:R-:W-:Y:S01]  /*39b0*/  @!P0 FFMA R0, R0, 1.84467440737095516160e+19, RZ ;  /* 0x5f80000000008823 */ /* 0x000fe200000000ff */
[----:B------:R-:W-:Y:S01]  /*39c0*/  @!P0 MOV R10, 0xffffffc0 ;  /* 0xffffffc0000a8802 */ /* 0x000fe20000000f00 */
[----:B------:R-:W-:-:S03]  /*39d0*/  @!P1 FFMA R13, R3, 1.84467440737095516160e+19, RZ ;  /* 0x5f800000030d9823 */ /* 0x000fc600000000ff */
[----:B------:R-:W-:-:S07]  /*39e0*/  @!P1 IADD3 R10, PT, PT, R10, 0x40, RZ ;  /* 0x000000400a0a9810 */ /* 0x000fce0007ffe0ff */
.L_x_80:
[----:B------:R-:W-:Y:S01]  /*39f0*/  LEA R12, R9, 0xc0800000, 0x17 ;  /* 0xc0800000090c7811 */ /* 0x000fe200078eb8ff */
[----:B------:R-:W-:Y:S01]  /*3a00*/  BSSY.RECONVERGENT B1, `(.L_x_85) ;  /* 0x0000036000017945 */ /* 0x000fe20003800200 */
[----:B------:R-:W-:Y:S02]  /*3a10*/  IADD3 R14, PT, PT, R14, -0x7f, RZ ;  /* 0xffffff810e0e7810 */ /* 0x000fe40007ffe0ff */
[----:B------:R-:W-:-:S03]  /*3a20*/  IADD3 R16, PT, PT, -R12, R13, RZ ;  /* 0x0000000d0c107210 */ /* 0x000fc60007ffe1ff */
[----:B------:R-:W-:Y:S01]  /*3a30*/  IMAD R0, R14, -0x800000, R0 ;  /* 0xff8000000e007824 */ /* 0x000fe200078e0200 */
[----:B------:R-:W0:Y:S01]  /*3a40*/  MUFU.RCP R13, R16 ;  /* 0x00000010000d7308 */ /* 0x000e220000001000 */
[----:B------:R-:W-:-:S04]  /*3a50*/  FADD.FTZ R15, -R16, -RZ ;  /* 0x800000ff100f7221 */ /* 0x000fc80000010100 */
[----:B0-----:R-:W-:-:S04]  /*3a60*/  FFMA R12, R13, R15, 1 ;  /* 0x3f8000000d0c7423 */ /* 0x001fc8000000000f */
[----:B------:R-:W-:-:S04]  /*3a70*/  FFMA R13, R13, R12, R13 ;  /* 0x0000000c0d0d7223 */ /* 0x000fc8000000000d */
[----:B------:R-:W-:-:S04]  /*3a80*/  FFMA R12, R0, R13, RZ ;  /* 0x0000000d000c7223 */ /* 0x000fc800000000ff */
[----:B------:R-:W-:-:S04]  /*3a90*/  FFMA R17, R15, R12, R0 ;  /* 0x0000000c0f117223 */ /* 0x000fc80000000000 */
[----:B------:R-:W-:Y:S01]  /*3aa0*/  FFMA R12, R13, R17, R12 ;  /* 0x000000110d0c7223 */ /* 0x000fe2000000000c */
[----:B------:R-:W-:-:S03]  /*3ab0*/  IADD3 R17, PT, PT, R14, 0x7f, -R9 ;  /* 0x0000007f0e117810 */ /* 0x000fc60007ffe809 */
[----:B------:R-:W-:Y:S01]  /*3ac0*/  FFMA R15, R15, R12, R0 ;  /* 0x0000000c0f0f7223 */ /* 0x000fe20000000000 */
[----:B------:R-:W-:-:S03]  /*3ad0*/  IADD3 R17, PT, PT, R17, R10, RZ ;  /* 0x0000000a11117210 */ /* 0x000fc60007ffe0ff */
[----:B------:R-:W-:-:S05]  /*3ae0*/  FFMA R0, R13, R15, R12 ;  /* 0x0000000f0d007223 */ /* 0x000fca000000000c */
[----:B------:R-:W-:-:S04]  /*3af0*/  SHF.R.U32.HI R9, RZ, 0x17, R0 ;  /* 0x00000017ff097819 */ /* 0x000fc80000011600 */
[----:B------:R-:W-:-:S04]  /*3b00*/  LOP3.LUT R9, R9, 0xff, RZ, 0xc0, !PT ;  /* 0x000000ff09097812 */ /* 0x000fc800078ec0ff */
[----:B------:R-:W-:-:S04]  /*3b10*/  IADD3 R14, PT, PT, R9, R17, RZ ;  /* 0x00000011090e7210 */ /* 0x000fc80007ffe0ff */
[----:B------:R-:W-:-:S04]  /*3b20*/  IADD3 R9, PT, PT, R14, -0x1, RZ ;  /* 0xffffffff0e097810 */ /* 0x000fc80007ffe0ff */
[----:B------:R-:W-:-:S13]  /*3b30*/  ISETP.GE.U32.AND P0, PT, R9, 0xfe, PT ;  /* 0x000000fe0900780c */ /* 0x000fda0003f06070 */
[----:B------:R-:W-:Y:S05]  /*3b40*/  @!P0 BRA `(.L_x_86) ;  /* 0x0000000000808947 */ /* 0x000fea0003800000 */
[----:B------:R-:W-:-:S13]  /*3b50*/  ISETP.GT.AND P0, PT, R14, 0xfe, PT ;  /* 0x000000fe0e00780c */ /* 0x000fda0003f04270 */
[----:B------:R-:W-:Y:S05]  /*3b60*/  @P0 BRA `(.L_x_87) ;  /* 0x00000000006c0947 */ /* 0x000fea0003800000 */
[----:B------:R-:W-:-:S13]  /*3b70*/  ISETP.GE.AND P0, PT, R14, 0x1, PT ;  /* 0x000000010e00780c */ /* 0x000fda0003f06270 */
[----:B------:R-:W-:Y:S05]  /*3b80*/  @P0 BRA `(.L_x_88) ;  /* 0x0000000000740947 */ /* 0x000fea0003800000 */
[----:B------:R-:W-:Y:S02]  /*3b90*/  ISETP.GE.AND P0, PT, R14, -0x18, PT ;  /* 0xffffffe80e00780c */ /* 0x000fe40003f06270 */
[----:B------:R-:W-:-:S11]  /*3ba0*/  LOP3.LUT R0, R0, 0x80000000, RZ, 0xc0, !PT ;  /* 0x8000000000007812 */ /* 0x000fd600078ec0ff */
[----:B------:R-:W-:Y:S05]  /*3bb0*/  @!P0 BRA `(.L_x_88) ;  /* 0x0000000000688947 */ /* 0x000fea0003800000 */
[-CC-:B------:R-:W-:Y:S01]  /*3bc0*/  FFMA.RZ R9, R13, R15.reuse, R12.reuse ;  /* 0x0000000f0d097223 */ /* 0x180fe2000000c00c */
[C---:B------:R-:W-:Y:S02]  /*3bd0*/  ISETP.NE.AND P2, PT, R14.reuse, RZ, PT ;  /* 0x000000ff0e00720c */ /* 0x040fe40003f45270 */
[C---:B------:R-:W-:Y:S02]  /*3be0*/  ISETP.NE.AND P1, PT, R14.reuse, RZ, PT ;  /* 0x000000ff0e00720c */ /* 0x040fe40003f25270 */
[----:B------:R-:W-:Y:S01]  /*3bf0*/  LOP3.LUT R10, R9, 0x7fffff, RZ, 0xc0, !PT ;  /* 0x007fffff090a7812 */ /* 0x000fe200078ec0ff */
[CCC-:B------:R-:W-:Y:S01]  /*3c00*/  FFMA.RP R9, R13.reuse, R15.reuse, R12.reuse ;  /* 0x0000000f0d097223 */ /* 0x1c0fe2000000800c */
[----:B------:R-:W-:Y:S01]  /*3c10*/  FFMA.RM R12, R13, R15, R12 ;  /* 0x0000000f0d0c7223 */ /* 0x000fe2000000400c */
[----:B------:R-:W-:Y:S02]  /*3c20*/  IADD3 R13, PT, PT, R14, 0x20, RZ ;  /* 0x000000200e0d7810 */ /* 0x000fe40007ffe0ff */
[----:B------:R-:W-:-:S02]  /*3c30*/  LOP3.LUT R10, R10, 0x800000, RZ, 0xfc, !PT ;  /* 0x008000000a0a7812 */ /* 0x000fc400078efcff */
[----:B------:R-:W-:Y:S02]  /*3c40*/  IADD3 R14, PT, PT, -R14, RZ, RZ ;  /* 0x000000ff0e0e7210 */ /* 0x000fe40007ffe1ff */
[----:B------:R-:W-:Y:S02]  /*3c50*/  SHF.L.U32 R13, R10, R13, RZ ;  /* 0x0000000d0a0d7219 */ /* 0x000fe400000006ff */
[----:B------:R-:W-:Y:S02]  /*3c60*/  FSETP.NEU.FTZ.AND P0, PT, R9, R12, PT ;  /* 0x0000000c0900720b */ /* 0x000fe40003f1d000 */
[----:B------:R-:W-:Y:S02]  /*3c70*/  SEL R9, R14, RZ, P2 ;  /* 0x000000ff0e097207 */ /* 0x000fe40001000000 */
[----:B------:R-:W-:Y:S02]  /*3c80*/  ISETP.NE.AND P1, PT, R13, RZ, P1 ;  /* 0x000000ff0d00720c */ /* 0x000fe40000f25270 */
[----:B------:R-:W-:-:S02]  /*3c90*/  SHF.R.U32.HI R9, RZ, R9, R10 ;  /* 0x00000009ff097219 */ /* 0x000fc4000001160a */
[----:B------:R-:W-:Y:S02]  /*3ca0*/  PLOP3.LUT P0, PT, P0, P1, PT, 0xf8, 0x8f ;  /* 0x00000000008f781c */ /* 0x000fe40000703f70 */
[----:B------:R-:W-:Y:S02]  /*3cb0*/  SHF.R.U32.HI R13, RZ, 0x1, R9 ;  /* 0x00000001ff0d7819 */ /* 0x000fe40000011609 */
[----:B------:R-:W-:-:S04]  /*3cc0*/  SEL R10, RZ, 0x1, !P0 ;  /* 0x00000001ff0a7807 */ /* 0x000fc80004000000 */
[----:B------:R-:W-:-:S04]  /*3cd0*/  LOP3.LUT R10, R10, 0x1, R13, 0xf8, !PT ;  /* 0x000000010a0a7812 */ /* 0x000fc800078ef80d */
[----:B------:R-:W-:-:S04]  /*3ce0*/  LOP3.LUT R10, R10, R9, RZ, 0xc0, !PT ;  /* 0x000000090a0a7212 */ /* 0x000fc800078ec0ff */
[----:B------:R-:W-:-:S04]  /*3cf0*/  IADD3 R13, PT, PT, R13, R10, RZ ;  /* 0x0000000a0d0d7210 */ /* 0x000fc80007ffe0ff */
[----:B------:R-:W-:Y:S01]  /*3d00*/  LOP3.LUT R0, R13, R0, RZ, 0xfc, !PT ;  /* 0x000000000d007212 */ /* 0x000fe200078efcff */
[----:B------:R-:W-:Y:S06]  /*3d10*/  BRA `(.L_x_88) ;  /* 0x0000000000107947 */ /* 0x000fec0003800000 */
.L_x_87:
[----:B------:R-:W-:-:S04]  /*3d20*/  LOP3.LUT R0, R0, 0x80000000, RZ, 0xc0, !PT ;  /* 0x8000000000007812 */ /* 0x000fc800078ec0ff */
[----:B------:R-:W-:Y:S01]  /*3d30*/  LOP3.LUT R0, R0, 0x7f800000, RZ, 0xfc, !PT ;  /* 0x7f80000000007812 */ /* 0x000fe200078efcff */
[----:B------:R-:W-:Y:S06]  /*3d40*/  BRA `(.L_x_88) ;  /* 0x0000000000047947 */ /* 0x000fec0003800000 */
.L_x_86:
[----:B------:R-:W-:-:S07]  /*3d50*/  LEA R0, R17, R0, 0x17 ;  /* 0x0000000011007211 */ /* 0x000fce00078eb8ff */
.L_x_88:
[----:B------:R-:W-:Y:S05]  /*3d60*/  BSYNC.RECONVERGENT B1 ;  /* 0x0000000000017941 */ /* 0x000fea0003800200 */
.L_x_85:
[----:B------:R-:W-:Y:S05]  /*3d70*/  BRA `(.L_x_89) ;  /* 0x0000000000207947 */ /* 0x000fea0003800000 */
.L_x_84:
[----:B------:R-:W-:-:S04]  /*3d80*/  LOP3.LUT R0, R13, 0x80000000, R0, 0x48, !PT ;  /* 0x800000000d007812 */ /* 0x000fc800078e4800 */
[----:B------:R-:W-:Y:S01]  /*3d90*/  LOP3.LUT R0, R0, 0x7f800000, RZ, 0xfc, !PT ;  /* 0x7f80000000007812 */ /* 0x000fe200078efcff */
[----:B------:R-:W-:Y:S06]  /*3da0*/  BRA `(.L_x_89) ;  /* 0x0000000000147947 */ /* 0x000fec0003800000 */
.L_x_83:
[----:B------:R-:W-:Y:S01]  /*3db0*/  LOP3.LUT R0, R13, 0x80000000, R0, 0x48, !PT ;  /* 0x800000000d007812 */ /* 0x000fe200078e4800 */
[----:B------:R-:W-:Y:S06]  /*3dc0*/  BRA `(.L_x_89) ;  /* 0x00000000000c7947 */ /* 0x000fec0003800000 */
.L_x_82:
[----:B------:R-:W0:Y:S01]  /*3dd0*/  MUFU.RSQ R0, -QNAN ;  /* 0xffc0000000007908 */ /* 0x000e220000001400 */
[----:B------:R-:W-:Y:S05]  /*3de0*/  BRA `(.L_x_89) ;  /* 0x0000000000047947 */ /* 0x000fea0003800000 */
.L_x_81:
[----:B------:R-:W-:-:S07]  /*3df0*/  FADD.FTZ R0, R0, R3 ;  /* 0x0000000300007221 */ /* 0x000fce0000010000 */
.L_x_89:
[----:B------:R-:W-:Y:S05]  /*3e00*/  BSYNC.RECONVERGENT B0 ;  /* 0x0000000000007941 */ /* 0x000fea0003800200 */
.L_x_79:
[----:B------:R-:W-:-:S04]  /*3e10*/  HFMA2 R9, -RZ, RZ, 0, 0 ;  /* 0x00000000ff097431 */ /* 0x000fc800000001ff */
[----:B0-----:R-:W-:Y:S05]  /*3e20*/  RET.REL.NODEC R8 `(_Z14softmax_kernelPfi) ;  /* 0xffffffc008747950 */ /* 0x001fea0003c3ffff */
.L_x_90:
        /* <DEDUP_REMOVED lines=13> */
.L_x_106:


//--------------------- .text._Z14compute_scoresPKfS0_Pfiii --------------------------
	.section	.text._Z14compute_scoresPKfS0_Pfiii,"ax",@progbits
	.align	128
        .global         _Z14compute_scoresPKfS0_Pfiii
        .type           _Z14compute_scoresPKfS0_Pfiii,@function
        .size           _Z14compute_scoresPKfS0_Pfiii,(.L_x_108 - _Z14compute_scoresPKfS0_Pfiii)
        .other          _Z14compute_scoresPKfS0_Pfiii,@"STO_CUDA_ENTRY STV_DEFAULT"
_Z14compute_scoresPKfS0_Pfiii:
.text._Z14compute_scoresPKfS0_Pfiii:
[----:B------:R-:W-:Y:S01]  /*0000*/  LDC R1, c[0x0][0x37c] ;  /* 0x0000df00ff017b82 */ /* 0x000fe20000000800 */
[----:B------:R-:W0:Y:S07]  /*0010*/  S2R R3, SR_TID.Y ;  /* 0x0000000000037919 */ /* 0x000e2e0000002200 */
[----:B------:R-:W0:Y:S01]  /*0020*/  LDC R6, c[0x0][0x364] ;  /* 0x0000d900ff067b82 */ /* 0x000e220000000800 */
[----:B------:R-:W1:Y:S01]  /*0030*/  LDCU UR6, c[0x0][0x398] ;  /* 0x00007300ff0677ac */ /* 0x000e620008000800 */
[----:B------:R-:W2:Y:S06]  /*0040*/  S2R R0, SR_TID.X ;  /* 0x0000000000007919 */ /* 0x000eac0000002100 */
[----:B------:R-:W0:Y:S08]  /*0050*/  S2UR UR4, SR_CTAID.Y ;  /* 0x00000000000479c3 */ /* 0x000e300000002600 */
[----:B------:R-:W2:Y:S08]  /*0060*/  S2UR UR5, SR_CTAID.X ;  /* 0x00000000000579c3 */ /* 0x000eb00000002500 */
[----:B------:R-:W2:Y:S01]  /*0070*/  LDC R7, c[0x0][0x360] ;  /* 0x0000d800ff077b82 */ /* 0x000ea20000000800 */
[----:B0-----:R-:W-:-:S02]  /*0080*/  IMAD R6, R6, UR4, R3 ;  /* 0x0000000406067c24 */ /* 0x001fc4000f8e0203 */
[----:B--2---:R-:W-:-:S05]  /*0090*/  IMAD R7, R7, UR5, R0 ;  /* 0x0000000507077c24 */ /* 0x004fca000f8e0200 */
[----:B------:R-:W-:-:S04]  /*00a0*/  VIMNMX R0, PT, PT, R6, R7, !PT ;  /* 0x0000000706007248 */ /* 0x000fc80007fe0100 */
[----:B-1----:R-:W-:-:S13]  /*00b0*/  ISETP.GE.AND P0, PT, R0, UR6, PT ;  /* 0x0000000600007c0c */ /* 0x002fda000bf06270 */
[----:B------:R-:W-:Y:S05]  /*00c0*/  @P0 EXIT ;  /* 0x000000000000094d */ /* 0x000fea0003800000 */
[----:B------:R-:W0:Y:S01]  /*00d0*/  LDCU UR11, c[0x0][0x3a0] ;  /* 0x00007400ff0b77ac */ /* 0x000e220008000800 */
[----:B------:R-:W1:Y:S01]  /*00e0*/  S2UR UR10, SR_CTAID.Z ;  /* 0x00000000000a79c3 */ /* 0x000e620000002700 */
[----:B------:R-:W-:Y:S01]  /*00f0*/  HFMA2 R12, -RZ, RZ, 0, 0 ;  /* 0x00000000ff0c7431 */ /* 0x000fe200000001ff */
[----:B------:R-:W2:Y:S01]  /*0100*/  LDCU.64 UR12, c[0x0][0x358] ;  /* 0x00006b00ff0c77ac */ /* 0x000ea20008000a00 */
[----:B0-----:R-:W-:-:S09]  /*0110*/  UISETP.GE.AND UP0, UPT, UR11, 0x1, UPT ;  /* 0x000000010b00788c */ /* 0x001fd2000bf06270 */
[----:B-12---:R-:W-:Y:S05]  /*0120*/  BRA.U !UP0, `(.L_x_91) ;  /* 0x0000000908647547 */ /* 0x006fea000b800000 */
[----:B------:R-:W0:Y:S01]  /*0130*/  LDC R8, c[0x0][0x39c] ;  /* 0x0000e700ff087b82 */ /* 0x000e220000000800 */
[----:B------:R-:W-:Y:S01]  /*0140*/  UISETP.GE.U32.AND UP1, UPT, UR11, 0x10, UPT ;  /* 0x000000100b00788c */ /* 0x000fe2000bf26070 */
[----:B------:R-:W-:Y:S01]  /*0150*/  MOV R12, RZ ;  /* 0x000000ff000c7202 */ /* 0x000fe20000000f00 */
[----:B------:R-:W-:Y:S02]  /*0160*/  UIMAD UR5, UR10, UR11, URZ ;  /* 0x0000000b0a0572a4 */ /* 0x000fe4000f8e02ff */
[----:B------:R-:W-:Y:S01]  /*0170*/  ULOP3.LUT UR8, UR11, 0xf, URZ, 0xc0, !UPT ;  /* 0x0000000f0b087892 */ /* 0x000fe2000f8ec0ff */
[----:B------:R-:W-:-:S03]  /*0180*/  UMOV UR4, URZ ;  /* 0x000000ff00047c82 */ /* 0x000fc60008000000 */
[----:B------:R-:W-:Y:S01]  /*0190*/  UISETP.NE.AND UP0, UPT, UR8, URZ, UPT ;  /* 0x000000ff0800728c */ /* 0x000fe2000bf05270 */
[-C--:B0-----:R-:W-:Y:S02]  /*01a0*/  IMAD R9, R6, R8.reuse, UR5 ;  /* 0x0000000506097e24 */ /* 0x081fe4000f8e0208 */
[----:B------:R-:W-:Y:S01]  /*01b0*/  IMAD R0, R7, R8, UR5 ;  /* 0x0000000507007e24 */ /* 0x000fe2000f8e0208 */
[----:B------:R-:W-:Y:S07]  /*01c0*/  BRA.U !UP1, `(.L_x_92) ;  /* 0x0000000509087547 */ /* 0x000fee000b800000 */
[----:B------:R-:W0:Y:S01]  /*01d0*/  LDCU.64 UR6, c[0x0][0x388] ;  /* 0x00007100ff0677ac */ /* 0x000e220008000a00 */
[----:B------:R-:W-:Y:S02]  /*01e0*/  MOV R12, RZ ;  /* 0x000000ff000c7202 */ /* 0x000fe40000000f00 */
[----:B------:R-:W-:Y:S01]  /*01f0*/  MOV R10, R0 ;  /* 0x00000000000a7202 */ /* 0x000fe20000000f00 */
[----:B------:R-:W-:Y:S01]  /*0200*/  ULOP3.LUT UR4, UR11, 0x7ffffff0, URZ, 0xc0, !UPT ;  /* 0x7ffffff00b047892 */ /* 0x000fe2000f8ec0ff */
[----:B------:R-:W-:-:S03]  /*0210*/  MOV R11, R9 ;  /* 0x00000009000b7202 */ /* 0x000fc60000000f00 */
[----:B------:R-:W-:Y:S02]  /*0220*/  UIADD3 UR9, UPT, UPT, -UR4, URZ, URZ ;  /* 0x000000ff04097290 */ /* 0x000fe4000fffe1ff */
[----:B0-----:R-:W-:-:S04]  /*0230*/  UIADD3 UR6, UP1, UPT, UR6, 0x20, URZ ;  /* 0x0000002006067890 */ /* 0x001fc8000ff3e0ff */
[----:B------:R-:W-:-:S12]  /*0240*/  UIADD3.X UR7, UPT, UPT, URZ, UR7, URZ, UP1, !UPT ;  /* 0x00000007ff077290 */ /* 0x000fd80008ffe4ff */
.L_x_93:
[----:B------:R-:W0:Y:S01]  /*0250*/  LDC.64 R2, c[0x0][0x380] ;  /* 0x0000e000ff027b82 */ /* 0x000e220000000a00 */
[----:B------:R-:W-:Y:S02]  /*0260*/  MOV R4, UR6 ;  /* 0x0000000600047c02 */ /* 0x000fe40008000f00 */
[----:B------:R-:W-:-:S03]  /*0270*/  MOV R5, UR7 ;  /* 0x0000000700057c02 */ /* 0x000fc60008000f00 */
[----:B------:R-:W-:-:S05]  /*0280*/  IMAD.WIDE R4, R10, 0x4, R4 ;  /* 0x000000040a047825 */ /* 0x000fca00078e0204 */
[----:B------:R-:W2:Y:S04]  /*0290*/  LDG.E R14, desc[UR12][R4.64+-0x20] ;  /* 0xffffe00c040e7981 */ /* 0x000ea8000c1e1900 */
[----:B------:R-:W3:Y:S04]  /*02a0*/  LDG.E R26, desc[UR12][R4.64+-0x1c] ;  /* 0xffffe40c041a7981 */ /* 0x000ee8000c1e1900 */
[----:B------:R-:W4:Y:S01]  /*02b0*/  LDG.E R19, desc[UR12][R4.64+-0x18] ;  /* 0xffffe80c04137981 */ /* 0x000f22000c1e1900 */
[----:B0-----:R-:W-:-:S03]  /*02c0*/  IMAD.WIDE R2, R11, 0x4, R2 ;  /* 0x000000040b027825 */ /* 0x001fc600078e0202 */
[----:B------:R-:W5:Y:S04]  /*02d0*/  LDG.E R21, desc[UR12][R4.64+-0x14] ;  /* 0xffffec0c04157981 */ /* 0x000f68000c1e1900 */
        /* <DEDUP_REMOVED lines=9> */
[----:B------:R-:W5:Y:S01]  /*0370*/  LDG.E R27, desc[UR12][R2.64+0x3c] ;  /* 0x00003c0c021b7981 */ /* 0x000f62000c1e1900 */
[----:B--2---:R-:W-:-:S03]  /*0380*/  FFMA R24, R13, R14, R12 ;  /* 0x0000000e0d187223 */ /* 0x004fc6000000000c */
[----:B------:R-:W2:Y:S04]  /*0390*/  LDG.E R12, desc[UR12][R2.64+0x18] ;  /* 0x0000180c020c7981 */ /* 0x000ea8000c1e1900 */
[----:B------:R-:W2:Y:S04]  /*03a0*/  LDG.E R13, desc[UR12][R4.64+-0x8] ;  /* 0xfffff80c040d7981 */ /* 0x000ea8000c1e1900 */
[----:B------:R-:W2:Y:S01]  /*03b0*/  LDG.E R14, desc[UR12][R2.64+0x1c] ;  /* 0x00001c0c020e7981 */ /* 0x000ea2000c1e1900 */
[----:B---3--:R-:W-:-:S03]  /*03c0*/  FFMA R25, R25, R26, R24 ;  /* 0x0000001a19197223 */ /* 0x008fc60000000018 */
[----:B------:R-:W3:Y:S01]  /*03d0*/  LDG.E R24, desc[UR12][R2.64+0x34] ;  /* 0x0000340c02187981 */ /* 0x000ee2000c1e1900 */
[----:B----4-:R-:W-:-:S03]  /*03e0*/  FFMA R25, R18, R19, R25 ;  /* 0x0000001312197223 */ /* 0x010fc60000000019 */
[----:B------:R-:W4:Y:S01]  /*03f0*/  LDG.E R19, desc[UR12][R2.64+0x20] ;  /* 0x0000200c02137981 */ /* 0x000f22000c1e1900 */
[----:B-----5:R-:W-:-:S03]  /*0400*/  FFMA R25, R20, R21, R25 ;  /* 0x0000001514197223 */ /* 0x020fc60000000019 */
[----:B------:R-:W4:Y:S01]  /*0410*/  LDG.E R18, desc[UR12][R4.64] ;  /* 0x0000000c04127981 */ /* 0x000f22000c1e1900 */
[----:B------:R-:W-:-:S03]  /*0420*/  FFMA R25, R22, R23, R25 ;  /* 0x0000001716197223 */ /* 0x000fc60000000019 */
[----:B------:R-:W5:Y:S04]  /*0430*/  LDG.E R20, desc[UR12][R2.64+0x24] ;  /* 0x0000240c02147981 */ /* 0x000f68000c1e1900 */
[----:B------:R-:W5:Y:S01]  /*0440*/  LDG.E R21, desc[UR12][R4.64+0x4] ;  /* 0x0000040c04157981 */ /* 0x000f62000c1e1900 */
[----:B------:R-:W-:-:S03]  /*0450*/  FFMA R25, R16, R17, R25 ;  /* 0x0000001110197223 */ /* 0x000fc60000000019 */
[----:B------:R-:W3:Y:S04]  /*0460*/  LDG.E R22, desc[UR12][R2.64+0x28] ;  /* 0x0000280c02167981 */ /* 0x000ee8000c1e1900 */
[----:B------:R-:W3:Y:S04]  /*0470*/  LDG.E R23, desc[UR12][R4.64+0x8] ;  /* 0x0000080c04177981 */ /* 0x000ee8000c1e1900 */
[----:B------:R-:W3:Y:S04]  /*0480*/  LDG.E R16, desc[UR12][R2.64+0x2c] ;  /* 0x00002c0c02107981 */ /* 0x000ee8000c1e1900 */
[----:B------:R-:W3:Y:S04]  /*0490*/  LDG.E R17, desc[UR12][R4.64+0xc] ;  /* 0x00000c0c04117981 */ /* 0x000ee8000c1e1900 */
[----:B------:R-:W3:Y:S01]  /*04a0*/  LDG.E R26, desc[UR12][R4.64+0x1c] ;  /* 0x00001c0c041a7981 */ /* 0x000ee2000c1e1900 */
[----:B--2---:R-:W-:-:S03]  /*04b0*/  FFMA R25, R12, R13, R25 ;  /* 0x0000000d0c197223 */ /* 0x004fc60000000019 */
[----:B------:R-:W2:Y:S04]  /*04c0*/  LDG.E R12, desc[UR12][R2.64+0x30] ;  /* 0x0000300c020c7981 */ /* 0x000ea8000c1e1900 */
[----:B------:R-:W2:Y:S01]  /*04d0*/  LDG.E R13, desc[UR12][R4.64+0x10] ;  /* 0x0000100c040d7981 */ /* 0x000ea2000c1e1900 */
[----:B------:R-:W-:-:S03]  /*04e0*/  FFMA R28, R14, R15, R25 ;  /* 0x0000000f0e1c7223 */ /* 0x000fc60000000019 */
[----:B------:R-:W2:Y:S04]  /*04f0*/  LDG.E R25, desc[UR12][R4.64+0x14] ;  /* 0x0000140c04197981 */ /* 0x000ea8000c1e1900 */
[----:B------:R-:W2:Y:S04]  /*0500*/  LDG.E R14, desc[UR12][R2.64+0x38] ;  /* 0x0000380c020e7981 */ /* 0x000ea8000c1e1900 */
[----:B------:R-:W2:Y:S01]  /*0510*/  LDG.E R15, desc[UR12][R4.64+0x18] ;  /* 0x0000180c040f7981 */ /* 0x000ea2000c1e1900 */
[----:B----4-:R-:W-:-:S04]  /*0520*/  FFMA R19, R19, R18, R28 ;  /* 0x0000001213137223 */ /* 0x010fc8000000001c */
[----:B-----5:R-:W-:Y:S01]  /*0530*/  FFMA R19, R20, R21, R19 ;  /* 0x0000001514137223 */ /* 0x020fe20000000013 */
[----:B------:R-:W-:-:S03]  /*0540*/  UIADD3 UR9, UPT, UPT, UR9, 0x10, URZ ;  /* 0x0000001009097890 */ /* 0x000fc6000fffe0ff */
[----:B---3--:R-:W-:Y:S01]  /*0550*/  FFMA R19, R22, R23, R19 ;  /* 0x0000001716137223 */ /* 0x008fe20000000013 */
[----:B------:R-:W-:-:S03]  /*0560*/  UISETP.NE.AND UP1, UPT, UR9, URZ, UPT ;  /* 0x000000ff0900728c */ /* 0x000fc6000bf25270 */
[----:B------:R-:W-:Y:S01]  /*0570*/  FFMA R17, R16, R17, R19 ;  /* 0x0000001110117223 */ /* 0x000fe20000000013 */
[----:B------:R-:W-:Y:S02]  /*0580*/  IADD3 R11, PT, PT, R11, 0x10, RZ ;  /* 0x000000100b0b7810 */ /* 0x000fe40007ffe0ff */
[----:B------:R-:W-:Y:S01]  /*0590*/  IADD3 R10, PT, PT, R10, 0x10, RZ ;  /* 0x000000100a0a7810 */ /* 0x000fe20007ffe0ff */
[----:B--2---:R-:W-:-:S04]  /*05a0*/  FFMA R13, R12, R13, R17 ;  /* 0x0000000d0c0d7223 */ /* 0x004fc80000000011 */
[----:B------:R-:W-:-:S04]  /*05b0*/  FFMA R13, R24, R25, R13 ;  /* 0x00000019180d7223 */ /* 0x000fc8000000000d */
[----:B------:R-:W-:-:S04]  /*05c0*/  FFMA R14, R14, R15, R13 ;  /* 0x0000000f0e0e7223 */ /* 0x000fc8000000000d */
[----:B------:R-:W-:Y:S01]  /*05d0*/  FFMA R12, R27, R26, R14 ;  /* 0x0000001a1b0c7223 */ /* 0x000fe2000000000e */
[----:B------:R-:W-:Y:S06]  /*05e0*/  BRA.U UP1, `(.L_x_93) ;  /* 0xfffffffd01187547 */ /* 0x000fec000b83ffff */
.L_x_92:
[----:B------:R-:W-:Y:S05]  /*05f0*/  BRA.U !UP0, `(.L_x_91) ;  /* 0x0000000508307547 */ /* 0x000fea000b800000 */
[----:B------:R-:W-:Y:S02]  /*0600*/  UISETP.GE.U32.AND UP0, UPT, UR8, 0x8, UPT ;  /* 0x000000080800788c */ /* 0x000fe4000bf06070 */
[----:B------:R-:W-:-:S04]  /*0610*/  ULOP3.LUT UR7, UR11, 0x7, URZ, 0xc0, !UPT ;  /* 0x000000070b077892 */ /* 0x000fc8000f8ec0ff */
[----:B------:R-:W-:-:S03]  /*0620*/  UISETP.NE.AND UP1, UPT, UR7, URZ, UPT ;  /* 0x000000ff0700728c */ /* 0x000fc6000bf25270 */
[----:B------:R-:W-:Y:S08]  /*0630*/  BRA.U !UP0, `(.L_x_94) ;  /* 0x00000001087c7547 */ /* 0x000ff0000b800000 */
[----:B------:R-:W0:Y:S01]  /*0640*/  LDC.64 R4, c[0x0][0x380] ;  /* 0x0000e000ff047b82 */ /* 0x000e220000000a00 */
[----:B------:R-:W-:Y:S02]  /*0650*/  IADD3 R11, PT, PT, R9, UR4, RZ ;  /* 0x00000004090b7c10 */ /* 0x000fe4000fffe0ff */
[----:B------:R-:W-:-:S05]  /*0660*/  IADD3 R13, PT, PT, R0, UR4, RZ ;  /* 0x00000004000d7c10 */ /* 0x000fca000fffe0ff */
[----:B------:R-:W1:Y:S01]  /*0670*/  LDC.64 R2, c[0x0][0x388] ;  /* 0x0000e200ff027b82 */ /* 0x000e620000000a00 */
[----:B0-----:R-:W-:-:S05]  /*0680*/  IMAD.WIDE R4, R11, 0x4, R4 ;  /* 0x000000040b047825 */ /* 0x001fca00078e0204 */
[----:B------:R-:W2:Y:S01]  /*0690*/  LDG.E R19, desc[UR12][R4.64] ;  /* 0x0000000c04137981 */ /* 0x000ea2000c1e1900 */
[----:B-1----:R-:W-:-:S03]  /*06a0*/  IMAD.WIDE R2, R13, 0x4, R2 ;  /* 0x000000040d027825 */ /* 0x002fc600078e0202 */
[----:B------:R-:W3:Y:S04]  /*06b0*/  LDG.E R21, desc[UR12][R4.64+0x4] ;  /* 0x0000040c04157981 */ /* 0x000ee8000c1e1900 */
[----:B------:R-:W2:Y:S04]  /*06c0*/  LDG.E R18, desc[UR12][R2.64] ;  /* 0x0000000c02127981 */ /* 0x000ea8000c1e1900 */
[----:B------:R-:W3:Y:S04]  /*06d0*/  LDG.E R20, desc[UR12][R2.64+0x4] ;  /* 0x0000040c02147981 */ /* 0x000ee8000c1e1900 */
[----:B------:R-:W4:Y:S04]  /*06e0*/  LDG.E R23, desc[UR12][R4.64+0x8] ;  /* 0x0000080c04177981 */ /* 0x000f28000c1e1900 */
        /* <DEDUP_REMOVED lines=12> */
[----:B--2---:R-:W-:-:S04]  /*07b0*/  FFMA R18, R19, R18, R12 ;  /* 0x0000001213127223 */ /* 0x004fc8000000000c */
[----:B---3--:R-:W-:-:S04]  /*07c0*/  FFMA R18, R21, R20, R18 ;  /* 0x0000001415127223 */ /* 0x008fc80000000012 */
[----:B----4-:R-:W-:-:S04]  /*07d0*/  FFMA R18, R23, R22, R18 ;  /* 0x0000001617127223 */ /* 0x010fc80000000012 */
[----:B-----5:R-:W-:-:S04]  /*07e0*/  FFMA R25, R25, R24, R18 ;  /* 0x0000001819197223 */ /* 0x020fc80000000012 */
[----:B------:R-:W-:-:S04]  /*07f0*/  FFMA R16, R16, R17, R25 ;  /* 0x0000001110107223 */ /* 0x000fc80000000019 */
[----:B------:R-:W-:-:S04]  /*0800*/  FFMA R13, R13, R14, R16 ;  /* 0x0000000e0d0d7223 */ /* 0x000fc80000000010 */
[----:B------:R-:W-:-:S04]  /*0810*/  FFMA R10, R10, R11, R13 ;  /* 0x0000000b0a0a7223 */ /* 0x000fc8000000000d */
[----:B------:R-:W-:-:S07]  /*0820*/  FFMA R12, R15, R26, R10 ;  /* 0x0000001a0f0c7223 */ /* 0x000fce000000000a */
.L_x_94:
        /* <DEDUP_REMOVED lines=14> */
[----:B------:R-:W4:Y:S04]  /*0910*/  LDG.E R11, desc[UR12][R2.64+0x4] ;  /* 0x0000040c020b7981 */ /* 0x000f28000c1e1900 */
[----:B------:R-:W4:Y:S04]  /*0920*/  LDG.E R10, desc[UR12][R4.64+0x4] ;  /* 0x0000040c040a7981 */ /* 0x000f28000c1e1900 */
[----:B------:R-:W3:Y:S04]  /*0930*/  LDG.E R14, desc[UR12][R4.64+0x8] ;  /* 0x0000080c040e7981 */ /* 0x000ee8000c1e1900 */
[----:B------:R-:W5:Y:S04]  /*0940*/  LDG.E R15, desc[UR12][R2.64+0xc] ;  /* 0x00000c0c020f7981 */ /* 0x000f68000c1e1900 */
[----:B------:R-:W5:Y:S01]  /*0950*/  LDG.E R16, desc[UR12][R4.64+0xc] ;  /* 0x00000c0c04107981 */ /* 0x000f62000c1e1900 */
[----:B------:R-:W-:Y:S01]  /*0960*/  UIADD3 UR4, UPT, UPT, UR4, 0x4, URZ ;  /* 0x0000000404047890 */ /* 0x000fe2000fffe0ff */
[----:B--2---:R-:W-:-:S04]  /*0970*/  FFMA R0, R9, R0, R12 ;  /* 0x0000000009007223 */ /* 0x004fc8000000000c */
[----:B----4-:R-:W-:-:S04]  /*0980*/  FFMA R0, R11, R10, R0 ;  /* 0x0000000a0b007223 */ /* 0x010fc80000000000 */
[----:B---3--:R-:W-:-:S04]  /*0990*/  FFMA R0, R13, R14, R0 ;  /* 0x0000000e0d007223 */ /* 0x008fc80000000000 */
[----:B-----5:R-:W-:-:S07]  /*09a0*/  FFMA R12, R15, R16, R0 ;  /* 0x000000100f0c7223 */ /* 0x020fce0000000000 */
.L_x_95:
[----:B------:R-:W-:Y:S05]  /*09b0*/  BRA.U !UP1, `(.L_x_91) ;  /* 0x0000000109407547 */ /* 0x000fea000b800000 */
[----:B------:R-:W0:Y:S01]  /*09c0*/  LDC.64 R14, c[0x0][0x380] ;  /* 0x0000e000ff0e7b82 */ /* 0x000e220000000a00 */
[----:B------:R-:W-:Y:S02]  /*09d0*/  UIADD3 UR4, UPT, UPT, UR5, UR4, URZ ;  /* 0x0000000405047290 */ /* 0x000fe4000fffe0ff */
[----:B------:R-:W-:-:S04]  /*09e0*/  UIADD3 UR6, UPT, UPT, -UR6, URZ, URZ ;  /* 0x000000ff06067290 */ /* 0x000fc8000fffe1ff */
[-C--:B------:R-:W-:Y:S01]  /*09f0*/  IMAD R9, R7, R8.reuse, UR4 ;  /* 0x0000000407097e24 */ /* 0x080fe2000f8e0208 */
[----:B------:R-:W1:Y:S01]  /*0a00*/  LDC.64 R10, c[0x0][0x388] ;  /* 0x0000e200ff0a7b82 */ /* 0x000e620000000a00 */
[----:B------:R-:W-:-:S07]  /*0a10*/  IMAD R13, R6, R8, UR4 ;  /* 0x00000004060d7e24 */ /* 0x000fce000f8e0208 */
.L_x_96:
[----:B-1----:R-:W-:-:S04]  /*0a20*/  IMAD.WIDE R2, R9, 0x4, R10 ;  /* 0x0000000409027825 */ /* 0x002fc800078e020a */
[----:B0-----:R-:W-:Y:S02]  /*0a30*/  IMAD.WIDE R4, R13, 0x4, R14 ;  /* 0x000000040d047825 */ /* 0x001fe400078e020e */
[----:B------:R-:W2:Y:S04]  /*0a40*/  LDG.E R2, desc[UR12][R2.64] ;  /* 0x0000000c02027981 */ /* 0x000ea8000c1e1900 */
[----:B------:R-:W2:Y:S01]  /*0a50*/  LDG.E R5, desc[UR12][R4.64] ;  /* 0x0000000c04057981 */ /* 0x000ea2000c1e1900 */
[----:B------:R-:W-:Y:S01]  /*0a60*/  UIADD3 UR6, UPT, UPT, UR6, 0x1, URZ ;  /* 0x0000000106067890 */ /* 0x000fe2000fffe0ff */
[----:B------:R-:W-:Y:S02]  /*0a70*/  IADD3 R9, PT, PT, R9, 0x1, RZ ;  /* 0x0000000109097810 */ /* 0x000fe40007ffe0ff */
[----:B------:R-:W-:Y:S01]  /*0a80*/  IADD3 R13, PT, PT, R13, 0x1, RZ ;  /* 0x000000010d0d7810 */ /* 0x000fe20007ffe0ff */
[----:B------:R-:W-:Y:S01]  /*0a90*/  UISETP.NE.AND UP0, UPT, UR6, URZ, UPT ;  /* 0x000000ff0600728c */ /* 0x000fe2000bf05270 */
[----:B--2---:R-:W-:-:S08]  /*0aa0*/  FFMA R12, R5, R2, R12 ;  /* 0x00000002050c7223 */ /* 0x004fd0000000000c */
[----:B------:R-:W-:Y:S05]  /*0ab0*/  BRA.U UP0, `(.L_x_96) ;  /* 0xfffffffd00d87547 */ /* 0x000fea000b83ffff */
.L_x_91:
[----:B------:R-:W-:-:S04]  /*0ac0*/  I2FP.F32.S32 R0, UR11 ;  /* 0x0000000b00007c45 */ /* 0x000fc80008201400 */
[----:B------:R-:W-:Y:S01]  /*0ad0*/  IADD3 R2, PT, PT, R0, -0xd000000, RZ ;  /* 0xf300000000027810 */ /* 0x000fe20007ffe0ff */
[----:B------:R0:W1:Y:S03]  /*0ae0*/  MUFU.RSQ R3, R0 ;  /* 0x0000000000037308 */ /* 0x0000660000001400 */
[----:B------:R-:W-:-:S13]  /*0af0*/  ISETP.GT.U32.AND P0, PT, R2, 0x727fffff, PT ;  /* 0x727fffff0200780c */ /* 0x000fda0003f04070 */
[----:B0-----:R-:W-:Y:S05]  /*0b00*/  @!P0 BRA `(.L_x_97) ;  /* 0x00000000000c8947 */ /* 0x001fea0003800000 */
[----:B------:R-:W-:-:S07]  /*0b10*/  MOV R4, 0xb30 ;  /* 0x00000b3000047802 */ /* 0x000fce0000000f00 */
[----:B-1----:R-:W-:Y:S05]  /*0b20*/  CALL.REL.NOINC `($__internal_2_$__cuda_sm20_sqrt_rn_f32_slowpath) ;  /* 0x0000000400307944 */ /* 0x002fea0003c00000 */
[----:B------:R-:W-:Y:S05]  /*0b30*/  BRA `(.L_x_98) ;  /* 0x0000000000107947 */ /* 0x000fea0003800000 */
.L_x_97:
[----:B-1----:R-:W-:Y:S01]  /*0b40*/  FMUL.FTZ R5, R0, R3 ;  /* 0x0000000300057220 */ /* 0x002fe20000410000 */
[----:B------:R-:W-:-:S03]  /*0b50*/  FMUL.FTZ R3, R3, 0.5 ;  /* 0x3f00000003037820 */ /* 0x000fc60000410000 */
[----:B------:R-:W-:-:S04]  /*0b60*/  FFMA R0, -R5, R5, R0 ;  /* 0x0000000505007223 */ /* 0x000fc80000000100 */
[----:B------:R-:W-:-:S07]  /*0b70*/  FFMA R0, R0, R3, R5 ;  /* 0x0000000300007223 */ /* 0x000fce0000000005 */
.L_x_98:
[----:B------:R-:W-:-:S04]  /*0b80*/  IADD3 R2, PT, PT, R0, 0x1800000, RZ ;  /* 0x0180000000027810 */ /* 0x000fc80007ffe0ff */
[----:B------:R-:W-:-:S04]  /*0b90*/  LOP3.LUT R2, R2, 0x7f800000, RZ, 0xc0, !PT ;  /* 0x7f80000002027812 */ /* 0x000fc800078ec0ff */
[----:B------:R-:W-:-:S13]  /*0ba0*/  ISETP.GT.U32.AND P0, PT, R2, 0x1ffffff, PT ;  /* 0x01ffffff0200780c */ /* 0x000fda0003f04070 */
[----:B------:R-:W-:Y:S05]  /*0bb0*/  @P0 BRA `(.L_x_99) ;  /* 0x00000000000c0947 */ /* 0x000fea0003800000 */
[----:B------:R-:W-:-:S07]  /*0bc0*/  MOV R2, 0xbe0 ;  /* 0x00000be000027802 */ /* 0x000fce0000000f00 */
[----:B------:R-:W-:Y:S05]  /*0bd0*/  CALL.REL.NOINC `($__internal_1_$__cuda_sm20_rcp_rn_f32_slowpath) ;  /* 0x0000000000347944 */ /* 0x000fea0003c00000 */
[----:B------:R-:W-:Y:S05]  /*0be0*/  BRA `(.L_x_100) ;  /* 0x0000000000107947 */ /* 0x000fea0003800000 */
.L_x_99:
[----:B------:R-:W0:Y:S02]  /*0bf0*/  MUFU.RCP R5, R0 ;  /* 0x0000000000057308 */ /* 0x000e240000001000 */
[----:B0-----:R-:W-:-:S04]  /*0c00*/  FFMA R2, R5, R0, -1 ;  /* 0xbf80000005027423 */ /* 0x001fc80000000000 */
[----:B------:R-:W-:-:S04]  /*0c10*/  FADD.FTZ R2, -R2, -RZ ;  /* 0x800000ff02027221 */ /* 0x000fc80000010100 */
[----:B------:R-:W-:-:S07]  /*0c20*/  FFMA R5, R5, R2, R5 ;  /* 0x0000000205057223 */ /* 0x000fce0000000005 */
.L_x_100:
[----:B------:R-:W0:Y:S01]  /*0c30*/  LDC R9, c[0x0][0x398] ;  /* 0x0000e600ff097b82 */ /* 0x000e220000000800 */
[----:B------:R-:W-:-:S07]  /*0c40*/  FMUL R5, R5, R12 ;  /* 0x0000000c05057220 */ /* 0x000fce0000400000 */
[----:B------:R-:W1:Y:S01]  /*0c50*/  LDC.64 R2, c[0x0][0x390] ;  /* 0x0000e400ff027b82 */ /* 0x000e620000000a00 */
[----:B0-----:R-:W-:-:S04]  /*0c60*/  IMAD R6, R9, UR10, R6 ;  /* 0x0000000a09067c24 */ /* 0x001fc8000f8e0206 */
[----:B------:R-:W-:-:S04]  /*0c70*/  IMAD R7, R6, R9, R7 ;  /* 0x0000000906077224 */ /* 0x000fc800078e0207 */
[----:B-1----:R-:W-:-:S05]  /*0c80*/  IMAD.WIDE R2, R7, 0x4, R2 ;  /* 0x0000000407027825 */ /* 0x002fca00078e0202 */
[----:B------:R-:W-:Y:S01]  /*0c90*/  STG.E desc[UR12][R2.64], R5 ;  /* 0x0000000502007986 */ /* 0x000fe2000c10190c */
[----:B------:R-:W-:Y:S05]  /*0ca0*/  EXIT ;  /* 0x000000000000794d */ /* 0x000fea0003800000 */
        .weak           $__internal_1_$__cuda_sm20_rcp_rn_f32_slowpath
        .type           $__internal_1_$__cuda_sm20_rcp_rn_f32_slowpath,@function
        .size           $__internal_1_$__cuda_sm20_rcp_rn_f32_slowpath,($__internal_2_$__cuda_sm20_sqrt_rn_f32_slowpath - $__internal_1_$__cuda_sm20_rcp_rn_f32_slowpath)
$__internal_1_$__cuda_sm20_rcp_rn_f32_slowpath:
[----:B------:R-:W-:-:S04]  /*0cb0*/  SHF.L.U32 R3, R0, 0x1, RZ ;  /* 0x0000000100037819 */ /* 0x000fc800000006ff */
[----:B------:R-:W-:-:S04]  /*0cc0*/  SHF.R.U32.HI R10, RZ, 0x18, R3 ;  /* 0x00000018ff0a7819 */ /* 0x000fc80000011603 */
[----:B------:R-:W-:-:S13]  /*0cd0*/  ISETP.NE.U32.AND P0, PT, R10, RZ, PT ;  /* 0x000000ff0a00720c */ /* 0x000fda0003f05070 */
[----:B------:R-:W-:Y:S05]  /*0ce0*/  @P0 BRA `(.L_x_101) ;  /* 0x00000000002c0947 */ /* 0x000fea0003800000 */
[----:B------:R-:W-:-:S04]  /*0cf0*/  SHF.L.U32 R3, R0, 0x1, RZ ;  /* 0x0000000100037819 */ /* 0x000fc800000006ff */
[----:B------:R-:W-:-:S13]  /*0d00*/  ISETP.NE.AND P0, PT, R3, RZ, PT ;  /* 0x000000ff0300720c */ /* 0x000fda0003f05270 */
[----:B------:R0:W1:Y:S01]  /*0d10*/  @!P0 MUFU.RCP R3, R0 ;  /* 0x0000000000038308 */ /* 0x0000620000001000 */
[----:B------:R-:W-:Y:S05]  /*0d20*/  @!P0 BRA `(.L_x_102) ;  /* 0x0000000000a48947 */ /* 0x000fea0003800000 */
[----:B------:R-:W-:-:S04]  /*0d30*/  FFMA R4, R0, 1.84467440737095516160e+19, RZ ;  /* 0x5f80000000047823 */ /* 0x000fc800000000ff */
[----:B-1----:R-:W0:Y:S02]  /*0d40*/  MUFU.RCP R3, R4 ;  /* 0x0000000400037308 */ /* 0x002e240000001000 */
[----:B0-----:R-:W-:-:S04]  /*0d50*/  FFMA R0, R4, R3, -1 ;  /* 0xbf80000004007423 */ /* 0x001fc80000000003 */
[----:B------:R-:W-:-:S04]  /*0d60*/  FADD.FTZ R0, -R0, -RZ ;  /* 0x800000ff00007221 */ /* 0x000fc80000010100 */
[----:B------:R-:W-:-:S04]  /*0d70*/  FFMA R0, R3, R0, R3 ;  /* 0x0000000003007223 */ /* 0x000fc80000000003 */
[----:B------:R-:W-:Y:S01]  /*0d80*/  FFMA R3, R0, 1.84467440737095516160e+19, RZ ;  /* 0x5f80000000037823 */ /* 0x000fe200000000ff */
[----:B------:R-:W-:Y:S06]  /*0d90*/  BRA `(.L_x_102) ;  /* 0x0000000000887947 */ /* 0x000fec0003800000 */
.L_x_101:
[----:B------:R-:W-:-:S04]  /*0da0*/  IADD3 R14, PT, PT, R10, -0xfd, RZ ;  /* 0xffffff030a0e7810 */ /* 0x000fc80007ffe0ff */
[----:B------:R-:W-:-:S13]  /*0db0*/  ISETP.GT.U32.AND P0, PT, R14, 0x1, PT ;  /* 0x000000010e00780c */ /* 0x000fda0003f04070 */
[----:B------:R-:W-:Y:S05]  /*0dc0*/  @P0 BRA `(.L_x_103) ;  /* 0x0000000000780947 */ /* 0x000fea0003800000 */
[----:B------:R-:W-:Y:S01]  /*0dd0*/  LOP3.LUT R3, R0, 0x7fffff, RZ, 0xc0, !PT ;  /* 0x007fffff00037812 */ /* 0x000fe200078ec0ff */
[----:B------:R-:W-:-:S03]  /*0de0*/  HFMA2 R9, -RZ, RZ, 0, 1.78813934326171875e-07 ;  /* 0x00000003ff097431 */ /* 0x000fc600000001ff */
[----:B------:R-:W-:-:S04]  /*0df0*/  LOP3.LUT R3, R3, 0x3f800000, RZ, 0xfc, !PT ;  /* 0x3f80000003037812 */ /* 0x000fc800078efcff */
[----:B------:R-:W0:Y:S01]  /*0e00*/  MUFU.RCP R4, R3 ;  /* 0x0000000300047308 */ /* 0x000e220000001000 */
[----:B------:R-:W-:Y:S01]  /*0e10*/  SHF.L.U32 R9, R9, R14, RZ ;  /* 0x0000000e09097219 */ /* 0x000fe200000006ff */
[----:B0-----:R-:W-:-:S04]  /*0e20*/  FFMA R5, R3, R4, -1 ;  /* 0xbf80000003057423 */ /* 0x001fc80000000004 */
[----:B------:R-:W-:-:S04]  /*0e30*/  FADD.FTZ R5, -R5, -RZ ;  /* 0x800000ff05057221 */ /* 0x000fc80000010100 */
[CCC-:B------:R-:W-:Y:S01]  /*0e40*/  FFMA.RM R8, R4.reuse, R5.reuse, R4.reuse ;  /* 0x0000000504087223 */ /* 0x1c0fe20000004004 */
[----:B------:R-:W-:-:S04]  /*0e50*/  FFMA.RP R5, R4, R5, R4 ;  /* 0x0000000504057223 */ /* 0x000fc80000008004 */
[C---:B------:R-:W-:Y:S02]  /*0e60*/  LOP3.LUT R4, R8.reuse, 0x7fffff, RZ, 0xc0, !PT ;  /* 0x007fffff08047812 */ /* 0x040fe400078ec0ff */
[----:B------:R-:W-:Y:S02]  /*0e70*/  FSETP.NEU.FTZ.AND P0, PT, R8, R5, PT ;  /* 0x000000050800720b */ /* 0x000fe40003f1d000 */
[----:B------:R-:W-:Y:S02]  /*0e80*/  LOP3.LUT R4, R4, 0x800000, RZ, 0xfc, !PT ;  /* 0x0080000004047812 */ /* 0x000fe400078efcff */
[----:B------:R-:W-:Y:S02]  /*0e90*/  SEL R5, RZ, 0xffffffff, !P0 ;  /* 0xffffffffff057807 */ /* 0x000fe40004000000 */
[----:B------:R-:W-:Y:S02]  /*0ea0*/  LOP3.LUT R9, R9, R4, RZ, 0xc0, !PT ;  /* 0x0000000409097212 */ /* 0x000fe400078ec0ff */
[----:B------:R-:W-:-:S02]  /*0eb0*/  IADD3 R5, PT, PT, -R5, RZ, RZ ;  /* 0x000000ff05057210 */ /* 0x000fc40007ffe1ff */
[-C--:B------:R-:W-:Y:S02]  /*0ec0*/  SHF.R.U32.HI R9, RZ, R14.reuse, R9 ;  /* 0x0000000eff097219 */ /* 0x080fe40000011609 */
[----:B------:R-:W-:Y:S02]  /*0ed0*/  LOP3.LUT P1, RZ, R5, R14, R4, 0xf8, !PT ;  /* 0x0000000e05ff7212 */ /* 0x000fe4000782f804 */
[C---:B------:R-:W-:Y:S02]  /*0ee0*/  LOP3.LUT P0, RZ, R9.reuse, 0x1, RZ, 0xc0, !PT ;  /* 0x0000000109ff7812 */ /* 0x040fe4000780c0ff */
[----:B------:R-:W-:-:S04]  /*0ef0*/  LOP3.LUT P2, RZ, R9, 0x2, RZ, 0xc0, !PT ;  /* 0x0000000209ff7812 */ /* 0x000fc8000784c0ff */
[----:B------:R-:W-:Y:S02]  /*0f00*/  PLOP3.LUT P0, PT, P0, P1, P2, 0xe0, 0x0 ;  /* 0x000000000000781c */ /* 0x000fe40000703c20 */
[----:B------:R-:W-:Y:S02]  /*0f10*/  LOP3.LUT P1, RZ, R0, 0x7fffff, RZ, 0xc0, !PT ;  /* 0x007fffff00ff7812 */ /* 0x000fe4000782c0ff */
[----:B------:R-:W-:-:S04]  /*0f20*/  SEL R3, RZ, 0x1, !P0 ;  /* 0x00000001ff037807 */ /* 0x000fc80004000000 */
[----:B------:R-:W-:-:S04]  /*0f30*/  IADD3 R3, PT, PT, -R3, RZ, RZ ;  /* 0x000000ff03037210 */ /* 0x000fc80007ffe1ff */
[----:B------:R-:W-:Y:S02]  /*0f40*/  ISETP.GE.AND P0, PT, R3, RZ, PT ;  /* 0x000000ff0300720c */ /* 0x000fe40003f06270 */
[----:B------:R-:W-:-:S04]  /*0f50*/  IADD3 R3, PT, PT, R10, -0xfc, RZ ;  /* 0xffffff040a037810 */ /* 0x000fc80007ffe0ff */
[----:B------:R-:W-:-:S07]  /*0f60*/  SHF.R.U32.HI R3, RZ, R3, R4 ;  /* 0x00000003ff037219 */ /* 0x000fce0000011604 */
[----:B------:R-:W-:-:S04]  /*0f70*/  @!P0 IADD3 R3, PT, PT, R3, 0x1, RZ ;  /* 0x0000000103038810 */ /* 0x000fc80007ffe0ff */
[----:B------:R-:W-:-:S04]  /*0f80*/  @!P1 SHF.L.U32 R3, R3, 0x1, RZ ;  /* 0x0000000103039819 */ /* 0x000fc800000006ff */
[----:B------:R-:W-:Y:S01]  /*0f90*/  LOP3.LUT R3, R3, 0x80000000, R0, 0xf8, !PT ;  /* 0x8000000003037812 */ /* 0x000fe200078ef800 */
[----:B------:R-:W-:Y:S06]  /*0fa0*/  BRA `(.L_x_102) ;  /* 0x0000000000047947 */ /* 0x000fec0003800000 */
.L_x_103:
[----:B------:R2:W3:Y:S02]  /*0fb0*/  MUFU.RCP R3, R0 ;  /* 0x0000000000037308 */ /* 0x0004e40000001000 */
.L_x_102:
[----:B-1-3--:R-:W-:Y:S02]  /*0fc0*/  MOV R5, R3 ;  /* 0x0000000300057202 */ /* 0x00afe40000000f00 */
[----:B------:R-:W-:-:S04]  /*0fd0*/  MOV R3, 0x0 ;  /* 0x0000000000037802 */ /* 0x000fc80000000f00 */
[----:B0-2---:R-:W-:Y:S05]  /*0fe0*/  RET.REL.NODEC R2 `(_Z14compute_scoresPKfS0_Pfiii) ;  /* 0xfffffff002047950 */ /* 0x005fea0003c3ffff */
        .weak           $__internal_2_$__cuda_sm20_sqrt_rn_f32_slowpath
        .type           $__internal_2_$__cuda_sm20_sqrt_rn_f32_slowpath,@function
        .size           $__internal_2_$__cuda_sm20_sqrt_rn_f32_slowpath,(.L_x_108 - $__internal_2_$__cuda_sm20_sqrt_rn_f32_slowpath)
$__internal_2_$__cuda_sm20_sqrt_rn_f32_slowpath:
[----:B------:R-:W-:-:S13]  /*0ff0*/  LOP3.LUT P0, RZ, R0, 0x7fffffff, RZ, 0xc0, !PT ;  /* 0x7fffffff00ff7812 */ /* 0x000fda000780c0ff */
[----:B------:R-:W-:Y:S01]  /*1000*/  @!P0 MOV R2, R0 ;  /* 0x0000000000028202 */ /* 0x000fe20000000f00 */
[----:B------:R-:W-:Y:S06]  /*1010*/  @!P0 BRA `(.L_x_104) ;  /* 0x0000000000448947 */ /* 0x000fec0003800000 */
[----:B------:R-:W-:-:S13]  /*1020*/  FSETP.GEU.FTZ.AND P0, PT, R0, RZ, PT ;  /* 0x000000ff0000720b */ /* 0x000fda0003f1e000 */
[----:B------:R-:W-:Y:S01]  /*1030*/  @!P0 MOV R2, 0x7fffffff ;  /* 0x7fffffff00028802 */ /* 0x000fe20000000f00 */
[----:B------:R-:W-:Y:S06]  /*1040*/  @!P0 BRA `(.L_x_104) ;  /* 0x0000000000388947 */ /* 0x000fec0003800000 */
[----:B------:R-:W-:-:S13]  /*1050*/  FSETP.GTU.FTZ.AND P0, PT, |R0|, +INF , PT ;  /* 0x7f8000000000780b */ /* 0x000fda0003f1c200 */
[----:B------:R-:W-:Y:S01]  /*1060*/  @P0 FADD.FTZ R2, R0, 1 ;  /* 0x3f80000000020421 */ /* 0x000fe20000010000 */
[----:B------:R-:W-:Y:S06]  /*1070*/  @P0 BRA `(.L_x_104) ;  /* 0x00000000002c0947 */ /* 0x000fec0003800000 */
[----:B------:R-:W-:-:S13]  /*1080*/  FSETP.NEU.FTZ.AND P0, PT, |R0|, +INF , PT ;  /* 0x7f8000000000780b */ /* 0x000fda0003f1d200 */
[----:B------:R-:W-:Y:S01]  /*1090*/  @!P0 MOV R2, R0 ;  /* 0x0000000000028202 */ /* 0x000fe20000000f00 */
[----:B------:R-:W-:Y:S06]  /*10a0*/  @!P0 BRA `(.L_x_104) ;  /* 0x0000000000208947 */ /* 0x000fec0003800000 */
[----:B------:R-:W-:-:S04]  /*10b0*/  FFMA R0, R0, 1.84467440737095516160e+19, RZ ;  /* 0x5f80000000007823 */ /* 0x000fc800000000ff */
[----:B------:R-:W0:Y:S02]  /*10c0*/  MUFU.RSQ R3, R0 ;  /* 0x0000000000037308 */ /* 0x000e240000001400 */
[----:B0-----:R-:W-:Y:S01]  /*10d0*/  FMUL.FTZ R5, R0, R3 ;  /* 0x0000000300057220 */ /* 0x001fe20000410000 */
[----:B------:R-:W-:-:S03]  /*10e0*/  FMUL.FTZ R3, R3, 0.5 ;  /* 0x3f00000003037820 */ /* 0x000fc60000410000 */
[----:B------:R-:W-:-:S04]  /*10f0*/  FADD.FTZ R2, -R5, -RZ ;  /* 0x800000ff05027221 */ /* 0x000fc80000010100 */
[----:B------:R-:W-:-:S04]  /*1100*/  FFMA R2, R5, R2, R0 ;  /* 0x0000000205027223 */ /* 0x000fc80000000000 */
[----:B------:R-:W-:-:S04]  /*1110*/  FFMA R2, R2, R3, R5 ;  /* 0x0000000302027223 */ /* 0x000fc80000000005 */
[----:B------:R-:W-:-:S07]  /*1120*/  FMUL.FTZ R2, R2, 2.3283064365386962891e-10 ;  /* 0x2f80000002027820 */ /* 0x000fce0000410000 */
.L_x_104:
[----:B------:R-:W-:Y:S01]  /*1130*/  HFMA2 R3, -RZ, RZ, 0, 0 ;  /* 0x00000000ff037431 */ /* 0x000fe200000001ff */
[----:B------:R-:W-:Y:S02]  /*1140*/  MOV R0, R2 ;  /* 0x0000000200007202 */ /* 0x000fe40000000f00 */
[----:B------:R-:W-:-:S04]  /*1150*/  MOV R2, R4 ;  /* 0x0000000400027202 */ /* 0x000fc80000000f00 */
[----:B------:R-:W-:Y:S05]  /*1160*/  RET.REL.NODEC R2 `(_Z14compute_scoresPKfS0_Pfiii) ;  /* 0xffffffec02a47950 */ /* 0x000fea0003c3ffff */
.L_x_105:
        /* <DEDUP_REMOVED lines=9> */
.L_x_108:


//--------------------- .nv.shared.reserved.0     --------------------------
	.section	.nv.shared.reserved.0,"aw",@nobits
	.weak		__nv_reservedSMEM_offset_0_alias
	.size		__nv_reservedSMEM_offset_0_alias, 0, 64
	.other		__nv_reservedSMEM_offset_0_alias,@"STO_CUDA_RESERVED_SHARED STV_DEFAULT"
__nv_reservedSMEM_offset_0_alias:
	.zero		0
	.zero		64


//--------------------- .nv.constant0._Z18compute_out_kernelPKfS0_Pfiii --------------------------
	.section	.nv.constant0._Z18compute_out_kernelPKfS0_Pfiii,"a",@progbits
	.sectionflags	@""
	.align	4
.nv.constant0._Z18compute_out_kernelPKfS0_Pfiii:
	.zero		932


//--------------------- .nv.constant0._Z14softmax_kernelPfi --------------------------
	.section	.nv.constant0._Z14softmax_kernelPfi,"a",@progbits
	.sectionflags	@""
	.align	4
.nv.constant0._Z14softmax_kernelPfi:
	.zero		908


//--------------------- .nv.constant0._Z14compute_scoresPKfS0_Pfiii --------------------------
	.section	.nv.constant0._Z14compute_scoresPKfS0_Pfiii,"a",@progbits
	.sectionflags	@""
	.align	4
.nv.constant0._Z14compute_scoresPKfS0_Pfiii:
	.zero		932


//--------------------- SYMBOLS --------------------------

	.type		.nv.reservedSmem.offset0,@object
	.size		.nv.reservedSmem.offset0,0x4
